	.target	sm_90a

	.elftype	@"ET_EXEC"


//--------------------- .note.nv.tkinfo           --------------------------
	.section	.note.nv.tkinfo,"",@"SHT_NOTE"
	.sectionflags	@"SHF_NOTE_NV_TKINFO"
	.tkinfo
        /*0018*/ 	.word	0x00000002
        /*0030*/ 	.string	""
        /*0030*/ 	.string	"ptxas"
        /*0030*/ 	.string	"Cuda compilation tools, release 13.0, V13.0.88"
        /*0030*/ 	.string	"Build cuda_13.0.r13.0/compiler.36424714_0"
        /*0030*/ 	.string	"-arch sm_90a -m 64 "



//--------------------- .note.nv.cuinfo           --------------------------
	.section	.note.nv.cuinfo,"",@"SHT_NOTE"
	.sectionflags	@"SHF_NOTE_NV_CUINFO"
        /*0018*/ 	.short	0x0002
        /*001a*/ 	.short	0x005a
        /*001c*/ 	.short	0x0082
	.zero		2


//--------------------- .nv.info                  --------------------------
	.section	.nv.info,"",@"SHT_CUDA_INFO"
	.align	4


	//----- nvinfo : EIATTR_REGCOUNT
	.align		4
        /*0000*/ 	.byte	0x04, 0x2f
        /*0002*/ 	.short	(.L_15 - .L_14)
	.align		4
.L_14:
        /*0004*/ 	.word	index@(_ZN7cutlass13device_kernelINS_4gemm6kernel13GemmUniversalIN4cute5tupleIJiiiiEEENS1_10collective13CollectiveMmaINS1_34MainloopSm90TmaGmmaWarpSpecializedILi6ENS5_IJNS4_1CILi2EEENSA_ILi1EEESC_EEENS1_35KernelTmaWarpSpecializedCooperativeEEENS5_IJNSA_ILi512EEENSA_ILi80EEENSA_ILi32EEEEEENS_10bfloat16_tENS5_IJlSC_lEEESK_SL_NS4_8TiledMMAINS4_8MMA_AtomIJNS4_4SM904GMMA27MMA_64x16x16_F32BF16BF16_SSILNSP_5MajorE0ELSR_0ELNSP_7ScaleInE1ELSS_1EEEEEENS4_6LayoutISD_NS5_IJSC_NSA_ILi0EEESW_EEEEENS5_IJNS4_10UnderscoreESZ_SZ_EEEEENS4_13SM90_TMA_LOADENS4_14ComposedLayoutINS4_7SwizzleILi2ELi4ELi3EEENS4_18smem_ptr_flag_bitsILi16EEENSV_INS5_IJNSA_ILi8EEESI_EEENS5_IJSI_SC_EEEEEEEvNS4_8identityENS4_23SM90_TMA_LOAD_MULTICASTES1C_vS1D_EENS_8epilogue10collective6detail29Sm90TmaWarpSpecializedAdapterINS1H_15DefaultEpilogueISK_SL_SL_NS1G_6thread17LinearCombinationISK_Li1EffLNS1L_9ScaleType4KindE0ELNS_15FloatRoundStyleE2ESK_EENS1_15EpilogueDefaultEEEEEvvEEEEvNT_6ParamsE)
        /*0008*/ 	.word	0x000000a8


	//----- nvinfo : EIATTR_FRAME_SIZE
	.align		4
.L_15:
        /*000c*/ 	.byte	0x04, 0x11
        /*000e*/ 	.short	(.L_17 - .L_16)
	.align		4
.L_16:
        /*0010*/ 	.word	index@(_ZN7cutlass13device_kernelINS_4gemm6kernel13GemmUniversalIN4cute5tupleIJiiiiEEENS1_10collective13CollectiveMmaINS1_34MainloopSm90TmaGmmaWarpSpecializedILi6ENS5_IJNS4_1CILi2EEENSA_ILi1EEESC_EEENS1_35KernelTmaWarpSpecializedCooperativeEEENS5_IJNSA_ILi512EEENSA_ILi80EEENSA_ILi32EEEEEENS_10bfloat16_tENS5_IJlSC_lEEESK_SL_NS4_8TiledMMAINS4_8MMA_AtomIJNS4_4SM904GMMA27MMA_64x16x16_F32BF16BF16_SSILNSP_5MajorE0ELSR_0ELNSP_7ScaleInE1ELSS_1EEEEEENS4_6LayoutISD_NS5_IJSC_NSA_ILi0EEESW_EEEEENS5_IJNS4_10UnderscoreESZ_SZ_EEEEENS4_13SM90_TMA_LOADENS4_14ComposedLayoutINS4_7SwizzleILi2ELi4ELi3EEENS4_18smem_ptr_flag_bitsILi16EEENSV_INS5_IJNSA_ILi8EEESI_EEENS5_IJSI_SC_EEEEEEEvNS4_8identityENS4_23SM90_TMA_LOAD_MULTICASTES1C_vS1D_EENS_8epilogue10collective6detail29Sm90TmaWarpSpecializedAdapterINS1H_15DefaultEpilogueISK_SL_SL_NS1G_6thread17LinearCombinationISK_Li1EffLNS1L_9ScaleType4KindE0ELNS_15FloatRoundStyleE2ESK_EENS1_15EpilogueDefaultEEEEEvvEEEEvNT_6ParamsE)
        /*0014*/ 	.word	0x00000008


	//----- nvinfo : EIATTR_MIN_STACK_SIZE
	.align		4
.L_17:
        /*0018*/ 	.byte	0x04, 0x12
        /*001a*/ 	.short	(.L_19 - .L_18)
	.align		4
.L_18:
        /*001c*/ 	.word	index@(_ZN7cutlass13device_kernelINS_4gemm6kernel13GemmUniversalIN4cute5tupleIJiiiiEEENS1_10collective13CollectiveMmaINS1_34MainloopSm90TmaGmmaWarpSpecializedILi6ENS5_IJNS4_1CILi2EEENSA_ILi1EEESC_EEENS1_35KernelTmaWarpSpecializedCooperativeEEENS5_IJNSA_ILi512EEENSA_ILi80EEENSA_ILi32EEEEEENS_10bfloat16_tENS5_IJlSC_lEEESK_SL_NS4_8TiledMMAINS4_8MMA_AtomIJNS4_4SM904GMMA27MMA_64x16x16_F32BF16BF16_SSILNSP_5MajorE0ELSR_0ELNSP_7ScaleInE1ELSS_1EEEEEENS4_6LayoutISD_NS5_IJSC_NSA_ILi0EEESW_EEEEENS5_IJNS4_10UnderscoreESZ_SZ_EEEEENS4_13SM90_TMA_LOADENS4_14ComposedLayoutINS4_7SwizzleILi2ELi4ELi3EEENS4_18smem_ptr_flag_bitsILi16EEENSV_INS5_IJNSA_ILi8EEESI_EEENS5_IJSI_SC_EEEEEEEvNS4_8identityENS4_23SM90_TMA_LOAD_MULTICASTES1C_vS1D_EENS_8epilogue10collective6detail29Sm90TmaWarpSpecializedAdapterINS1H_15DefaultEpilogueISK_SL_SL_NS1G_6thread17LinearCombinationISK_Li1EffLNS1L_9ScaleType4KindE0ELNS_15FloatRoundStyleE2ESK_EENS1_15EpilogueDefaultEEEEEvvEEEEvNT_6ParamsE)
        /*0020*/ 	.word	0x00000008
.L_19:


//--------------------- .nv.compat                --------------------------
	.section	.nv.compat,"",@"SHT_CUDA_COMPAT_INFO"
	.align	4
        /*0000*/ 	.byte	0x02, 0x09, 0x01, 0x00, 0x02, 0x02, 0x04, 0x00, 0x02, 0x05, 0x05, 0x00, 0x03, 0x07, 0x01, 0x01
        /*0010*/ 	.byte	0x02, 0x03, 0x01, 0x00, 0x02, 0x06, 0x01, 0x00, 0x04, 0x0b, 0x08, 0x00, 0x00, 0x00, 0x00, 0x00
        /*0020*/ 	.byte	0x00, 0x00, 0x00, 0x00


//--------------------- .nv.info._ZN7cutlass13device_kernelINS_4gemm6kernel13GemmUniversalIN4cute5tupleIJiiiiEEENS1_10collective13CollectiveMmaINS1_34MainloopSm90TmaGmmaWarpSpecializedILi6ENS5_IJNS4_1CILi2EEENSA_ILi1EEESC_EEENS1_35KernelTmaWarpSpecializedCooperativeEEENS5_IJNSA_ILi512EEENSA_ILi80EEENSA_ILi32EEEEEENS_10bfloat16_tENS5_IJlSC_lEEESK_SL_NS4_8TiledMMAINS4_8MMA_AtomIJNS4_4SM904GMMA27MMA_64x16x16_F32BF16BF16_SSILNSP_5MajorE0ELSR_0ELNSP_7ScaleInE1ELSS_1EEEEEENS4_6LayoutISD_NS5_IJSC_NSA_ILi0EEESW_EEEEENS5_IJNS4_10UnderscoreESZ_SZ_EEEEENS4_13SM90_TMA_LOADENS4_14ComposedLayoutINS4_7SwizzleILi2ELi4ELi3EEENS4_18smem_ptr_flag_bitsILi16EEENSV_INS5_IJNSA_ILi8EEESI_EEENS5_IJSI_SC_EEEEEEEvNS4_8identityENS4_23SM90_TMA_LOAD_MULTICASTES1C_vS1D_EENS_8epilogue10collective6detail29Sm90TmaWarpSpecializedAdapterINS1H_15DefaultEpilogueISK_SL_SL_NS1G_6thread17LinearCombinationISK_Li1EffLNS1L_9ScaleType4KindE0ELNS_15FloatRoundStyleE2ESK_EENS1_15EpilogueDefaultEEEEEvvEEEEvNT_6ParamsE --------------------------
	.section	.nv.info._ZN7cutlass13device_kernelINS_4gemm6kernel13GemmUniversalIN4cute5tupleIJiiiiEEENS1_10collective13CollectiveMmaINS1_34MainloopSm90TmaGmmaWarpSpecializedILi6ENS5_IJNS4_1CILi2EEENSA_ILi1EEESC_EEENS1_35KernelTmaWarpSpecializedCooperativeEEENS5_IJNSA_ILi512EEENSA_ILi80EEENSA_ILi32EEEEEENS_10bfloat16_tENS5_IJlSC_lEEESK_SL_NS4_8TiledMMAINS4_8MMA_AtomIJNS4_4SM904GMMA27MMA_64x16x16_F32BF16BF16_SSILNSP_5MajorE0ELSR_0ELNSP_7ScaleInE1ELSS_1EEEEEENS4_6LayoutISD_NS5_IJSC_NSA_ILi0EEESW_EEEEENS5_IJNS4_10UnderscoreESZ_SZ_EEEEENS4_13SM90_TMA_LOADENS4_14ComposedLayoutINS4_7SwizzleILi2ELi4ELi3EEENS4_18smem_ptr_flag_bitsILi16EEENSV_INS5_IJNSA_ILi8EEESI_EEENS5_IJSI_SC_EEEEEEEvNS4_8identityENS4_23SM90_TMA_LOAD_MULTICASTES1C_vS1D_EENS_8epilogue10collective6detail29Sm90TmaWarpSpecializedAdapterINS1H_15DefaultEpilogueISK_SL_SL_NS1G_6thread17LinearCombinationISK_Li1EffLNS1L_9ScaleType4KindE0ELNS_15FloatRoundStyleE2ESK_EENS1_15EpilogueDefaultEEEEEvvEEEEvNT_6ParamsE,"",@"SHT_CUDA_INFO"
	.sectionflags	@""
	.align	4


	//----- nvinfo : EIATTR_CUDA_API_VERSION
	.align		4
        /*0000*/ 	.byte	0x04, 0x37
        /*0002*/ 	.short	(.L_21 - .L_20)
.L_20:
        /*0004*/ 	.word	0x00000082


	//----- nvinfo : EIATTR_KPARAM_INFO
	.align		4
.L_21:
        /*0008*/ 	.byte	0x04, 0x17
        /*000a*/ 	.short	(.L_23 - .L_22)
.L_22:
        /*000c*/ 	.word	0x00000000
        /*0010*/ 	.short	0x0000
        /*0012*/ 	.short	0x0070
        /*0014*/ 	.byte	0x00, 0xf0, 0x01, 0x10


	//----- nvinfo : EIATTR_SPARSE_MMA_MASK
	.align		4
.L_23:
        /*0018*/ 	.byte	0x03, 0x50
        /*001a*/ 	.short	0x0000


	//----- nvinfo : EIATTR_MAXREG_COUNT
	.align		4
        /*001c*/ 	.byte	0x03, 0x1b
        /*001e*/ 	.short	0x00a8


	//----- nvinfo : EIATTR_NUM_BARRIERS
	.align		4
        /*0020*/ 	.byte	0x02, 0x4c
        /*0022*/ 	.byte	0x01
	.zero		1


	//----- nvinfo : EIATTR_EXTERNS
	.align		4
        /*0024*/ 	.byte	0x04, 0x0f
        /*0026*/ 	.short	(.L_25 - .L_24)


	//   ....[0]....
	.align		4
.L_24:
        /*0028*/ 	.word	index@(__assertfail)


	//----- nvinfo : EIATTR_ANNOTATIONS
	.align		4
.L_25:
        /*002c*/ 	.byte	0x04, 0x55
        /*002e*/ 	.short	(.L_27 - .L_26)


	//   ....[0]....
.L_26:
        /*0030*/ 	.word	0x00000001
        /*0034*/ 	.byte	0xf0, 0x09, 0x00, 0x00, 0x01, 0x00, 0x00, 0x00, 0xf0, 0x0e, 0x00, 0x00, 0x01, 0x00, 0x00, 0x00
        /*0044*/ 	.byte	0x60, 0x36, 0x00, 0x00, 0x01, 0x00, 0x00, 0x00, 0xb0, 0xdd, 0x00, 0x00


	//----- nvinfo : EIATTR_MERCURY_ISA_VERSION
	.align		4
.L_27:
        /*0050*/ 	.byte	0x03, 0x5f
        /*0052*/ 	.short	0x0101


	//----- nvinfo : EIATTR_INT_WARP_WIDE_INSTR_OFFSETS
	.align		4
        /*0054*/ 	.byte	0x04, 0x31
        /*0056*/ 	.short	(.L_29 - .L_28)


	//   ....[0]....
.L_28:
        /*0058*/ 	.word	0x000004c0


	//   ....[1]....
        /*005c*/ 	.word	0x000004e0


	//   ....[2]....
        /*0060*/ 	.word	0x000006a0


	//----- nvinfo : EIATTR_COOP_GROUP_MASK_REGIDS
	.align		4
.L_29:
        /*0064*/ 	.byte	0x04, 0x29
        /*0066*/ 	.short	(.L_31 - .L_30)


	//   ....[0]....
.L_30:
        /*0068*/ 	.word	0xffffffff


	//   ....[1]....
        /*006c*/ 	.word	0xffffffff


	//   ....[2]....
        /*0070*/ 	.word	0xffffffff


	//   ....[3]....
        /*0074*/ 	.word	0xffffffff


	//   ....[4]....
        /*0078*/ 	.word	0xffffffff


	//   ....[5]....
        /*007c*/ 	.word	0xffffffff


	//----- nvinfo : EIATTR_COOP_GROUP_INSTR_OFFSETS
	.align		4
.L_31:
        /*0080*/ 	.byte	0x04, 0x28
        /*0082*/ 	.short	(.L_33 - .L_32)


	//   ....[0]....
.L_32:
        /*0084*/ 	.word	0x00000070


	//   ....[1]....
        /*0088*/ 	.word	0x00000080


	//   ....[2]....
        /*008c*/ 	.word	0x00000140


	//   ....[3]....
        /*0090*/ 	.word	0x00000320


	//   ....[4]....
        /*0094*/ 	.word	0x00000840


	//   ....[5]....
        /*0098*/ 	.word	0x000012d0


	//----- nvinfo : EIATTR_REG_RECONFIG
	.align		4
.L_33:
        /*009c*/ 	.byte	0x01, 0x54
	.zero		2


	//----- nvinfo : EIATTR_SYSCALL_OFFSETS
	.align		4
        /*00a0*/ 	.byte	0x04, 0x46
        /*00a2*/ 	.short	(.L_35 - .L_34)


	//   ....[0]....
.L_34:
        /*00a4*/ 	.word	0x00001480


	//----- nvinfo : EIATTR_MBARRIER_INSTR_OFFSETS
	.align		4
.L_35:
        /*00a8*/ 	.byte	0x04, 0x39
        /*00aa*/ 	.short	(.L_37 - .L_36)


	//   ....[0]....
.L_36:
        /*00ac*/ 	.word	0x00000240
        /*00b0*/ 	.word	0x000000ff
        /*00b4*/ 	.word	0x00000000
        /*00b8*/ 	.short	0x0100
        /*00ba*/ 	.byte	0x08
	.zero		1


	//   ....[1]....
        /*00bc*/ 	.word	0x00000250
        /*00c0*/ 	.word	0x000000ff
        /*00c4*/ 	.word	0x00000030
        /*00c8*/ 	.short	0x0100
        /*00ca*/ 	.byte	0x08
	.zero		1


	//   ....[2]....
        /*00cc*/ 	.word	0x00000260
        /*00d0*/ 	.word	0x000000ff
        /*00d4*/ 	.word	0x00000008
        /*00d8*/ 	.short	0x0100
        /*00da*/ 	.byte	0x08
	.zero		1


	//   ....[3]....
        /*00dc*/ 	.word	0x00000270
        /*00e0*/ 	.word	0x000000ff
        /*00e4*/ 	.word	0x00000038
        /*00e8*/ 	.short	0x0100
        /*00ea*/ 	.byte	0x08
	.zero		1


	//   ....[4]....
        /*00ec*/ 	.word	0x00000280
        /*00f0*/ 	.word	0x000000ff
        /*00f4*/ 	.word	0x00000010
        /*00f8*/ 	.short	0x0100
        /*00fa*/ 	.byte	0x08
	.zero		1


	//   ....[5]....
        /*00fc*/ 	.word	0x00000290
        /*0100*/ 	.word	0x000000ff
        /*0104*/ 	.word	0x00000040
        /*0108*/ 	.short	0x0100
        /*010a*/ 	.byte	0x08
	.zero		1


	//   ....[6]....
        /*010c*/ 	.word	0x000002a0
        /*0110*/ 	.word	0x000000ff
        /*0114*/ 	.word	0x00000018
        /*0118*/ 	.short	0x0100
        /*011a*/ 	.byte	0x08
	.zero		1


	//   ....[7]....
        /*011c*/ 	.word	0x000002b0
        /*0120*/ 	.word	0x000000ff
        /*0124*/ 	.word	0x00000048
        /*0128*/ 	.short	0x0100
        /*012a*/ 	.byte	0x08
	.zero		1


	//   ....[8]....
        /*012c*/ 	.word	0x000002c0
        /*0130*/ 	.word	0x000000ff
        /*0134*/ 	.word	0x00000020
        /*0138*/ 	.short	0x0100
        /*013a*/ 	.byte	0x08
	.zero		1


	//   ....[9]....
        /*013c*/ 	.word	0x000002d0
        /*0140*/ 	.word	0x000000ff
        /*0144*/ 	.word	0x00000050
        /*0148*/ 	.short	0x0100
        /*014a*/ 	.byte	0x08
	.zero		1


	//   ....[10]....
        /*014c*/ 	.word	0x000002e0
        /*0150*/ 	.word	0x000000ff
        /*0154*/ 	.word	0x00000028
        /*0158*/ 	.short	0x0100
        /*015a*/ 	.byte	0x08
	.zero		1


	//   ....[11]....
        /*015c*/ 	.word	0x000002f0
        /*0160*/ 	.word	0x000000ff
        /*0164*/ 	.word	0x00000058
        /*0168*/ 	.short	0x0100
        /*016a*/ 	.byte	0x08
	.zero		1


	//   ....[12]....
        /*016c*/ 	.word	0x00000730
        /*0170*/ 	.word	0x000000ff
        /*0174*/ 	.word	0x00000070
        /*0178*/ 	.short	0x0100
        /*017a*/ 	.byte	0x06
	.zero		1


	//   ....[13]....
        /*017c*/ 	.word	0x000007d0
        /*0180*/ 	.word	0x000000ff
        /*0184*/ 	.word	0x00000078
        /*0188*/ 	.short	0x0100
        /*018a*/ 	.byte	0x06
	.zero		1


	//   ....[14]....
        /*018c*/ 	.word	0x00001500
        /*0190*/ 	.word	0x00000003
        /*0194*/ 	.word	0x00000000
        /*0198*/ 	.short	0x010a
        /*019a*/ 	.byte	0x3f
	.zero		1


	//   ....[15]....
        /*019c*/ 	.word	0x00001540
        /*01a0*/ 	.word	0x00000003
        /*01a4*/ 	.word	0x00000000
        /*01a8*/ 	.short	0x010a
        /*01aa*/ 	.byte	0x3f
	.zero		1


	//   ....[16]....
        /*01ac*/ 	.word	0x00002560
        /*01b0*/ 	.word	0x000000ff
        /*01b4*/ 	.word	0x00000000
        /*01b8*/ 	.short	0x010a
        /*01ba*/ 	.byte	0x04
	.zero		1


	//   ....[17]....
        /*01bc*/ 	.word	0x000025a0
        /*01c0*/ 	.word	0x000000ff
        /*01c4*/ 	.word	0x00000000
        /*01c8*/ 	.short	0x010a
        /*01ca*/ 	.byte	0x04
	.zero		1


	//   ....[18]....
        /*01cc*/ 	.word	0x00003460
        /*01d0*/ 	.word	0x00000005
        /*01d4*/ 	.word	0x00000000
        /*01d8*/ 	.short	0x0101
        /*01da*/ 	.byte	0x3f
	.zero		1


	//   ....[19]....
        /*01dc*/ 	.word	0x00003620
        /*01e0*/ 	.word	0x00000003
        /*01e4*/ 	.word	0x00000000
        /*01e8*/ 	.short	0x0101
        /*01ea*/ 	.byte	0x3f
	.zero		1


	//   ....[20]....
        /*01ec*/ 	.word	0x0000e6e0
        /*01f0*/ 	.word	0x0000000f
        /*01f4*/ 	.word	0x00000030
        /*01f8*/ 	.short	0x010a
        /*01fa*/ 	.byte	0x3f
	.zero		1


	//   ....[21]....
        /*01fc*/ 	.word	0x0000ea80
        /*0200*/ 	.word	0x00000004
        /*0204*/ 	.word	0x00000078
        /*0208*/ 	.short	0x0101
        /*020a*/ 	.byte	0x3f
	.zero		1


	//   ....[22]....
        /*020c*/ 	.word	0x0000f1e0
        /*0210*/ 	.word	0x00000007
        /*0214*/ 	.word	0x00000000
        /*0218*/ 	.short	0x010a
        /*021a*/ 	.byte	0x3f
	.zero		1


	//   ....[23]....
        /*021c*/ 	.word	0x0000f260
        /*0220*/ 	.word	0x00000009
        /*0224*/ 	.word	0x00000000
        /*0228*/ 	.short	0x010a
        /*022a*/ 	.byte	0x3f
	.zero		1


	//   ....[24]....
        /*022c*/ 	.word	0x0000f2f0
        /*0230*/ 	.word	0x00000006
        /*0234*/ 	.word	0x00000000
        /*0238*/ 	.short	0x010a
        /*023a*/ 	.byte	0x3f
	.zero		1


	//   ....[25]....
        /*023c*/ 	.word	0x0000f380
        /*0240*/ 	.word	0x00000009
        /*0244*/ 	.word	0x00000000
        /*0248*/ 	.short	0x010a
        /*024a*/ 	.byte	0x3f
	.zero		1


	//   ....[26]....
        /*024c*/ 	.word	0x0000f410
        /*0250*/ 	.word	0x00000006
        /*0254*/ 	.word	0x00000000
        /*0258*/ 	.short	0x010a
        /*025a*/ 	.byte	0x3f
	.zero		1


	//   ....[27]....
        /*025c*/ 	.word	0x0000f4a0
        /*0260*/ 	.word	0x00000003
        /*0264*/ 	.word	0x00000000
        /*0268*/ 	.short	0x010a
        /*026a*/ 	.byte	0x3f
	.zero		1


	//   ....[28]....
        /*026c*/ 	.word	0x0000f500
        /*0270*/ 	.word	0x00000003
        /*0274*/ 	.word	0x00000000
        /*0278*/ 	.short	0x010a
        /*027a*/ 	.byte	0x3f
	.zero		1


	//   ....[29]....
        /*027c*/ 	.word	0x0000f560
        /*0280*/ 	.word	0x00000006
        /*0284*/ 	.word	0x00000000
        /*0288*/ 	.short	0x010a
        /*028a*/ 	.byte	0x3f
	.zero		1


	//   ....[30]....
        /*028c*/ 	.word	0x0000f630
        /*0290*/ 	.word	0x0000000f
        /*0294*/ 	.word	0x00000030
        /*0298*/ 	.short	0x010a
        /*029a*/ 	.byte	0x3f
	.zero		1


	//   ....[31]....
        /*029c*/ 	.word	0x0000f700
        /*02a0*/ 	.word	0x00000007
        /*02a4*/ 	.word	0x00000000
        /*02a8*/ 	.short	0x010a
        /*02aa*/ 	.byte	0x3f
	.zero		1


	//   ....[32]....
        /*02ac*/ 	.word	0x0000f750
        /*02b0*/ 	.word	0x00000009
        /*02b4*/ 	.word	0x00000000
        /*02b8*/ 	.short	0x010a
        /*02ba*/ 	.byte	0x3f
	.zero		1


	//   ....[33]....
        /*02bc*/ 	.word	0x0000f7a0
        /*02c0*/ 	.word	0x00000006
        /*02c4*/ 	.word	0x00000000
        /*02c8*/ 	.short	0x010a
        /*02ca*/ 	.byte	0x3f
	.zero		1


	//   ....[34]....
        /*02cc*/ 	.word	0x0000f7f0
        /*02d0*/ 	.word	0x00000009
        /*02d4*/ 	.word	0x00000000
        /*02d8*/ 	.short	0x010a
        /*02da*/ 	.byte	0x3f
	.zero		1


	//   ....[35]....
        /*02dc*/ 	.word	0x0000f840
        /*02e0*/ 	.word	0x00000006
        /*02e4*/ 	.word	0x00000000
        /*02e8*/ 	.short	0x010a
        /*02ea*/ 	.byte	0x3f
	.zero		1


	//----- nvinfo : EIATTR_NUM_MBARRIERS
	.align		4
.L_37:
        /*02ec*/ 	.byte	0x03, 0x38
        /*02ee*/ 	.short	0x000e


	//----- nvinfo : EIATTR_EXIT_INSTR_OFFSETS
	.align		4
        /*02f0*/ 	.byte	0x04, 0x1c
        /*02f2*/ 	.short	(.L_39 - .L_38)


	//   ....[0]....
.L_38:
        /*02f4*/ 	.word	0x00000990


	//   ....[1]....
        /*02f8*/ 	.word	0x000011e0


	//   ....[2]....
        /*02fc*/ 	.word	0x0000dde0


	//   ....[3]....
        /*0300*/ 	.word	0x0000e370


	//   ....[4]....
        /*0304*/ 	.word	0x0000f4f0


	//----- nvinfo : EIATTR_MAX_THREADS
	.align		4
.L_39:
        /*0308*/ 	.byte	0x04, 0x05
        /*030a*/ 	.short	(.L_41 - .L_40)
.L_40:
        /*030c*/ 	.word	0x00000180
        /*0310*/ 	.word	0x00000001
        /*0314*/ 	.word	0x00000001


	//----- nvinfo : EIATTR_CRS_STACK_SIZE
	.align		4
.L_41:
        /*0318*/ 	.byte	0x04, 0x1e
        /*031a*/ 	.short	(.L_43 - .L_42)
.L_42:
        /*031c*/ 	.word	0x00000000


	//----- nvinfo : EIATTR_CBANK_PARAM_SIZE
	.align		4
.L_43:
        /*0320*/ 	.byte	0x03, 0x19
        /*0322*/ 	.short	0x0470


	//----- nvinfo : EIATTR_PARAM_CBANK
	.align		4
        /*0324*/ 	.byte	0x04, 0x0a
        /*0326*/ 	.short	(.L_45 - .L_44)
	.align		4
.L_44:
        /*0328*/ 	.word	index@(.nv.constant0._ZN7cutlass13device_kernelINS_4gemm6kernel13GemmUniversalIN4cute5tupleIJiiiiEEENS1_10collective13CollectiveMmaINS1_34MainloopSm90TmaGmmaWarpSpecializedILi6ENS5_IJNS4_1CILi2EEENSA_ILi1EEESC_EEENS1_35KernelTmaWarpSpecializedCooperativeEEENS5_IJNSA_ILi512EEENSA_ILi80EEENSA_ILi32EEEEEENS_10bfloat16_tENS5_IJlSC_lEEESK_SL_NS4_8TiledMMAINS4_8MMA_AtomIJNS4_4SM904GMMA27MMA_64x16x16_F32BF16BF16_SSILNSP_5MajorE0ELSR_0ELNSP_7ScaleInE1ELSS_1EEEEEENS4_6LayoutISD_NS5_IJSC_NSA_ILi0EEESW_EEEEENS5_IJNS4_10UnderscoreESZ_SZ_EEEEENS4_13SM90_TMA_LOADENS4_14ComposedLayoutINS4_7SwizzleILi2ELi4ELi3EEENS4_18smem_ptr_flag_bitsILi16EEENSV_INS5_IJNSA_ILi8EEESI_EEENS5_IJSI_SC_EEEEEEEvNS4_8identityENS4_23SM90_TMA_LOAD_MULTICASTES1C_vS1D_EENS_8epilogue10collective6detail29Sm90TmaWarpSpecializedAdapterINS1H_15DefaultEpilogueISK_SL_SL_NS1G_6thread17LinearCombinationISK_Li1EffLNS1L_9ScaleType4KindE0ELNS_15FloatRoundStyleE2ESK_EENS1_15EpilogueDefaultEEEEEvvEEEEvNT_6ParamsE)
        /*032c*/ 	.short	0x0210
        /*032e*/ 	.short	0x0470


	//----- nvinfo : EIATTR_SW_WAR
	.align		4
.L_45:
        /*0330*/ 	.byte	0x04, 0x36
        /*0332*/ 	.short	(.L_47 - .L_46)
.L_46:
        /*0334*/ 	.word	0x00000008
.L_47:


//--------------------- .nv.callgraph             --------------------------
	.section	.nv.callgraph,"",@"SHT_CUDA_CALLGRAPH"
	.align	4
	.sectionentsize	8
	.align		4
        /*0000*/ 	.word	0x00000000
	.align		4
        /*0004*/ 	.word	0xffffffff
	.align		4
        /*0008*/ 	.word	index@(_ZN7cutlass13device_kernelINS_4gemm6kernel13GemmUniversalIN4cute5tupleIJiiiiEEENS1_10collective13CollectiveMmaINS1_34MainloopSm90TmaGmmaWarpSpecializedILi6ENS5_IJNS4_1CILi2EEENSA_ILi1EEESC_EEENS1_35KernelTmaWarpSpecializedCooperativeEEENS5_IJNSA_ILi512EEENSA_ILi80EEENSA_ILi32EEEEEENS_10bfloat16_tENS5_IJlSC_lEEESK_SL_NS4_8TiledMMAINS4_8MMA_AtomIJNS4_4SM904GMMA27MMA_64x16x16_F32BF16BF16_SSILNSP_5MajorE0ELSR_0ELNSP_7ScaleInE1ELSS_1EEEEEENS4_6LayoutISD_NS5_IJSC_NSA_ILi0EEESW_EEEEENS5_IJNS4_10UnderscoreESZ_SZ_EEEEENS4_13SM90_TMA_LOADENS4_14ComposedLayoutINS4_7SwizzleILi2ELi4ELi3EEENS4_18smem_ptr_flag_bitsILi16EEENSV_INS5_IJNSA_ILi8EEESI_EEENS5_IJSI_SC_EEEEEEEvNS4_8identityENS4_23SM90_TMA_LOAD_MULTICASTES1C_vS1D_EENS_8epilogue10collective6detail29Sm90TmaWarpSpecializedAdapterINS1H_15DefaultEpilogueISK_SL_SL_NS1G_6thread17LinearCombinationISK_Li1EffLNS1L_9ScaleType4KindE0ELNS_15FloatRoundStyleE2ESK_EENS1_15EpilogueDefaultEEEEEvvEEEEvNT_6ParamsE)
	.align		4
        /*000c*/ 	.word	index@(__assertfail)
	.align		4
        /*0010*/ 	.word	0x00000000
	.align		4
        /*0014*/ 	.word	0xfffffffe
	.align		4
        /*0018*/ 	.word	0x00000000
	.align		4
        /*001c*/ 	.word	0xfffffffd
	.align		4
        /*0020*/ 	.word	0x00000000
	.align		4
        /*0024*/ 	.word	0xfffffffc


//--------------------- .nv.constant4             --------------------------
	.section	.nv.constant4,"a",@progbits
	.align	8
	.align		8
.nv.constant4:
        /*0000*/ 	.dword	__assertfail
	.align		8
        /*0008*/ 	.dword	__unnamed_1
	.align		8
        /*0010*/ 	.dword	_ZN40_INTERNAL_2c3b7167_4_k_cu_81e813a8_130484cuda3std3__45__cpo5beginE
	.align		8
        /*0018*/ 	.dword	_ZN40_INTERNAL_2c3b7167_4_k_cu_81e813a8_130484cuda3std3__45__cpo3endE
	.align		8
        /*0020*/ 	.dword	_ZN40_INTERNAL_2c3b7167_4_k_cu_81e813a8_130484cuda3std3__45__cpo6cbeginE
	.align		8
        /*0028*/ 	.dword	_ZN40_INTERNAL_2c3b7167_4_k_cu_81e813a8_130484cuda3std3__45__cpo4cendE
	.align		8
        /*0030*/ 	.dword	_ZN40_INTERNAL_2c3b7167_4_k_cu_81e813a8_130484cuda3std3__442_GLOBAL__N__2c3b7167_4_k_cu_81e813a8_130486ignoreE
	.align		8
        /*0038*/ 	.dword	_ZN40_INTERNAL_2c3b7167_4_k_cu_81e813a8_130484cuda3std3__419piecewise_constructE
	.align		8
        /*0040*/ 	.dword	_ZN40_INTERNAL_2c3b7167_4_k_cu_81e813a8_130484cuda3std3__48in_placeE
	.align		8
        /*0048*/ 	.dword	_ZN40_INTERNAL_2c3b7167_4_k_cu_81e813a8_130484cuda3std6ranges3__45__cpo4swapE
	.align		8
        /*0050*/ 	.dword	_ZN40_INTERNAL_2c3b7167_4_k_cu_81e813a8_130484cuda3std6ranges3__45__cpo9iter_moveE
	.align		8
        /*0058*/ 	.dword	_ZN40_INTERNAL_2c3b7167_4_k_cu_81e813a8_130484cute7productE
	.align		8
        /*0060*/ 	.dword	_ZN40_INTERNAL_2c3b7167_4_k_cu_81e813a8_130484cute1_E
	.align		8
        /*0068*/ 	.dword	$str$22
	.align		8
        /*0070*/ 	.dword	$str$23


//--------------------- .text._ZN7cutlass13device_kernelINS_4gemm6kernel13GemmUniversalIN4cute5tupleIJiiiiEEENS1_10collective13CollectiveMmaINS1_34MainloopSm90TmaGmmaWarpSpecializedILi6ENS5_IJNS4_1CILi2EEENSA_ILi1EEESC_EEENS1_35KernelTmaWarpSpecializedCooperativeEEENS5_IJNSA_ILi512EEENSA_ILi80EEENSA_ILi32EEEEEENS_10bfloat16_tENS5_IJlSC_lEEESK_SL_NS4_8TiledMMAINS4_8MMA_AtomIJNS4_4SM904GMMA27MMA_64x16x16_F32BF16BF16_SSILNSP_5MajorE0ELSR_0ELNSP_7ScaleInE1ELSS_1EEEEEENS4_6LayoutISD_NS5_IJSC_NSA_ILi0EEESW_EEEEENS5_IJNS4_10UnderscoreESZ_SZ_EEEEENS4_13SM90_TMA_LOADENS4_14ComposedLayoutINS4_7SwizzleILi2ELi4ELi3EEENS4_18smem_ptr_flag_bitsILi16EEENSV_INS5_IJNSA_ILi8EEESI_EEENS5_IJSI_SC_EEEEEEEvNS4_8identityENS4_23SM90_TMA_LOAD_MULTICASTES1C_vS1D_EENS_8epilogue10collective6detail29Sm90TmaWarpSpecializedAdapterINS1H_15DefaultEpilogueISK_SL_SL_NS1G_6thread17LinearCombinationISK_Li1EffLNS1L_9ScaleType4KindE0ELNS_15FloatRoundStyleE2ESK_EENS1_15EpilogueDefaultEEEEEvvEEEEvNT_6ParamsE --------------------------
	.section	.text._ZN7cutlass13device_kernelINS_4gemm6kernel13GemmUniversalIN4cute5tupleIJiiiiEEENS1_10collective13CollectiveMmaINS1_34MainloopSm90TmaGmmaWarpSpecializedILi6ENS5_IJNS4_1CILi2EEENSA_ILi1EEESC_EEENS1_35KernelTmaWarpSpecializedCooperativeEEENS5_IJNSA_ILi512EEENSA_ILi80EEENSA_ILi32EEEEEENS_10bfloat16_tENS5_IJlSC_lEEESK_SL_NS4_8TiledMMAINS4_8MMA_AtomIJNS4_4SM904GMMA27MMA_64x16x16_F32BF16BF16_SSILNSP_5MajorE0ELSR_0ELNSP_7ScaleInE1ELSS_1EEEEEENS4_6LayoutISD_NS5_IJSC_NSA_ILi0EEESW_EEEEENS5_IJNS4_10UnderscoreESZ_SZ_EEEEENS4_13SM90_TMA_LOADENS4_14ComposedLayoutINS4_7SwizzleILi2ELi4ELi3EEENS4_18smem_ptr_flag_bitsILi16EEENSV_INS5_IJNSA_ILi8EEESI_EEENS5_IJSI_SC_EEEEEEEvNS4_8identityENS4_23SM90_TMA_LOAD_MULTICASTES1C_vS1D_EENS_8epilogue10collective6detail29Sm90TmaWarpSpecializedAdapterINS1H_15DefaultEpilogueISK_SL_SL_NS1G_6thread17LinearCombinationISK_Li1EffLNS1L_9ScaleType4KindE0ELNS_15FloatRoundStyleE2ESK_EENS1_15EpilogueDefaultEEEEEvvEEEEvNT_6ParamsE,"ax",@progbits
	.align	128
.text._ZN7cutlass13device_kernelINS_4gemm6kernel13GemmUniversalIN4cute5tupleIJiiiiEEENS1_10collective13CollectiveMmaINS1_34MainloopSm90TmaGmmaWarpSpecializedILi6ENS5_IJNS4_1CILi2EEENSA_ILi1EEESC_EEENS1_35KernelTmaWarpSpecializedCooperativeEEENS5_IJNSA_ILi512EEENSA_ILi80EEENSA_ILi32EEEEEENS_10bfloat16_tENS5_IJlSC_lEEESK_SL_NS4_8TiledMMAINS4_8MMA_AtomIJNS4_4SM904GMMA27MMA_64x16x16_F32BF16BF16_SSILNSP_5MajorE0ELSR_0ELNSP_7ScaleInE1ELSS_1EEEEEENS4_6LayoutISD_NS5_IJSC_NSA_ILi0EEESW_EEEEENS5_IJNS4_10UnderscoreESZ_SZ_EEEEENS4_13SM90_TMA_LOADENS4_14ComposedLayoutINS4_7SwizzleILi2ELi4ELi3EEENS4_18smem_ptr_flag_bitsILi16EEENSV_INS5_IJNSA_ILi8EEESI_EEENS5_IJSI_SC_EEEEEEEvNS4_8identityENS4_23SM90_TMA_LOAD_MULTICASTES1C_vS1D_EENS_8epilogue10collective6detail29Sm90TmaWarpSpecializedAdapterINS1H_15DefaultEpilogueISK_SL_SL_NS1G_6thread17LinearCombinationISK_Li1EffLNS1L_9ScaleType4KindE0ELNS_15FloatRoundStyleE2ESK_EENS1_15EpilogueDefaultEEEEEvvEEEEvNT_6ParamsE:
        .type           _ZN7cutlass13device_kernelINS_4gemm6kernel13GemmUniversalIN4cute5tupleIJiiiiEEENS1_10collective13CollectiveMmaINS1_34MainloopSm90TmaGmmaWarpSpecializedILi6ENS5_IJNS4_1CILi2EEENSA_ILi1EEESC_EEENS1_35KernelTmaWarpSpecializedCooperativeEEENS5_IJNSA_ILi512EEENSA_ILi80EEENSA_ILi32EEEEEENS_10bfloat16_tENS5_IJlSC_lEEESK_SL_NS4_8TiledMMAINS4_8MMA_AtomIJNS4_4SM904GMMA27MMA_64x16x16_F32BF16BF16_SSILNSP_5MajorE0ELSR_0ELNSP_7ScaleInE1ELSS_1EEEEEENS4_6LayoutISD_NS5_IJSC_NSA_ILi0EEESW_EEEEENS5_IJNS4_10UnderscoreESZ_SZ_EEEEENS4_13SM90_TMA_LOADENS4_14ComposedLayoutINS4_7SwizzleILi2ELi4ELi3EEENS4_18smem_ptr_flag_bitsILi16EEENSV_INS5_IJNSA_ILi8EEESI_EEENS5_IJSI_SC_EEEEEEEvNS4_8identityENS4_23SM90_TMA_LOAD_MULTICASTES1C_vS1D_EENS_8epilogue10collective6detail29Sm90TmaWarpSpecializedAdapterINS1H_15DefaultEpilogueISK_SL_SL_NS1G_6thread17LinearCombinationISK_Li1EffLNS1L_9ScaleType4KindE0ELNS_15FloatRoundStyleE2ESK_EENS1_15EpilogueDefaultEEEEEvvEEEEvNT_6ParamsE,@function
        .size           _ZN7cutlass13device_kernelINS_4gemm6kernel13GemmUniversalIN4cute5tupleIJiiiiEEENS1_10collective13CollectiveMmaINS1_34MainloopSm90TmaGmmaWarpSpecializedILi6ENS5_IJNS4_1CILi2EEENSA_ILi1EEESC_EEENS1_35KernelTmaWarpSpecializedCooperativeEEENS5_IJNSA_ILi512EEENSA_ILi80EEENSA_ILi32EEEEEENS_10bfloat16_tENS5_IJlSC_lEEESK_SL_NS4_8TiledMMAINS4_8MMA_AtomIJNS4_4SM904GMMA27MMA_64x16x16_F32BF16BF16_SSILNSP_5MajorE0ELSR_0ELNSP_7ScaleInE1ELSS_1EEEEEENS4_6LayoutISD_NS5_IJSC_NSA_ILi0EEESW_EEEEENS5_IJNS4_10UnderscoreESZ_SZ_EEEEENS4_13SM90_TMA_LOADENS4_14ComposedLayoutINS4_7SwizzleILi2ELi4ELi3EEENS4_18smem_ptr_flag_bitsILi16EEENSV_INS5_IJNSA_ILi8EEESI_EEENS5_IJSI_SC_EEEEEEEvNS4_8identityENS4_23SM90_TMA_LOAD_MULTICASTES1C_vS1D_EENS_8epilogue10collective6detail29Sm90TmaWarpSpecializedAdapterINS1H_15DefaultEpilogueISK_SL_SL_NS1G_6thread17LinearCombinationISK_Li1EffLNS1L_9ScaleType4KindE0ELNS_15FloatRoundStyleE2ESK_EENS1_15EpilogueDefaultEEEEEvvEEEEvNT_6ParamsE,(.L_x_381 - _ZN7cutlass13device_kernelINS_4gemm6kernel13GemmUniversalIN4cute5tupleIJiiiiEEENS1_10collective13CollectiveMmaINS1_34MainloopSm90TmaGmmaWarpSpecializedILi6ENS5_IJNS4_1CILi2EEENSA_ILi1EEESC_EEENS1_35KernelTmaWarpSpecializedCooperativeEEENS5_IJNSA_ILi512EEENSA_ILi80EEENSA_ILi32EEEEEENS_10bfloat16_tENS5_IJlSC_lEEESK_SL_NS4_8TiledMMAINS4_8MMA_AtomIJNS4_4SM904GMMA27MMA_64x16x16_F32BF16BF16_SSILNSP_5MajorE0ELSR_0ELNSP_7ScaleInE1ELSS_1EEEEEENS4_6LayoutISD_NS5_IJSC_NSA_ILi0EEESW_EEEEENS5_IJNS4_10UnderscoreESZ_SZ_EEEEENS4_13SM90_TMA_LOADENS4_14ComposedLayoutINS4_7SwizzleILi2ELi4ELi3EEENS4_18smem_ptr_flag_bitsILi16EEENSV_INS5_IJNSA_ILi8EEESI_EEENS5_IJSI_SC_EEEEEEEvNS4_8identityENS4_23SM90_TMA_LOAD_MULTICASTES1C_vS1D_EENS_8epilogue10collective6detail29Sm90TmaWarpSpecializedAdapterINS1H_15DefaultEpilogueISK_SL_SL_NS1G_6thread17LinearCombinationISK_Li1EffLNS1L_9ScaleType4KindE0ELNS_15FloatRoundStyleE2ESK_EENS1_15EpilogueDefaultEEEEEvvEEEEvNT_6ParamsE)
        .other          _ZN7cutlass13device_kernelINS_4gemm6kernel13GemmUniversalIN4cute5tupleIJiiiiEEENS1_10collective13CollectiveMmaINS1_34MainloopSm90TmaGmmaWarpSpecializedILi6ENS5_IJNS4_1CILi2EEENSA_ILi1EEESC_EEENS1_35KernelTmaWarpSpecializedCooperativeEEENS5_IJNSA_ILi512EEENSA_ILi80EEENSA_ILi32EEEEEENS_10bfloat16_tENS5_IJlSC_lEEESK_SL_NS4_8TiledMMAINS4_8MMA_AtomIJNS4_4SM904GMMA27MMA_64x16x16_F32BF16BF16_SSILNSP_5MajorE0ELSR_0ELNSP_7ScaleInE1ELSS_1EEEEEENS4_6LayoutISD_NS5_IJSC_NSA_ILi0EEESW_EEEEENS5_IJNS4_10UnderscoreESZ_SZ_EEEEENS4_13SM90_TMA_LOADENS4_14ComposedLayoutINS4_7SwizzleILi2ELi4ELi3EEENS4_18smem_ptr_flag_bitsILi16EEENSV_INS5_IJNSA_ILi8EEESI_EEENS5_IJSI_SC_EEEEEEEvNS4_8identityENS4_23SM90_TMA_LOAD_MULTICASTES1C_vS1D_EENS_8epilogue10collective6detail29Sm90TmaWarpSpecializedAdapterINS1H_15DefaultEpilogueISK_SL_SL_NS1G_6thread17LinearCombinationISK_Li1EffLNS1L_9ScaleType4KindE0ELNS_15FloatRoundStyleE2ESK_EENS1_15EpilogueDefaultEEEEEvvEEEEvNT_6ParamsE,@"STO_CUDA_ENTRY STV_DEFAULT"
_ZN7cutlass13device_kernelINS_4gemm6kernel13GemmUniversalIN4cute5tupleIJiiiiEEENS1_10collective13CollectiveMmaINS1_34MainloopSm90TmaGmmaWarpSpecializedILi6ENS5_IJNS4_1CILi2EEENSA_ILi1EEESC_EEENS1_35KernelTmaWarpSpecializedCooperativeEEENS5_IJNSA_ILi512EEENSA_ILi80EEENSA_ILi32EEEEEENS_10bfloat16_tENS5_IJlSC_lEEESK_SL_NS4_8TiledMMAINS4_8MMA_AtomIJNS4_4SM904GMMA27MMA_64x16x16_F32BF16BF16_SSILNSP_5MajorE0ELSR_0ELNSP_7ScaleInE1ELSS_1EEEEEENS4_6LayoutISD_NS5_IJSC_NSA_ILi0EEESW_EEEEENS5_IJNS4_10UnderscoreESZ_SZ_EEEEENS4_13SM90_TMA_LOADENS4_14ComposedLayoutINS4_7SwizzleILi2ELi4ELi3EEENS4_18smem_ptr_flag_bitsILi16EEENSV_INS5_IJNSA_ILi8EEESI_EEENS5_IJSI_SC_EEEEEEEvNS4_8identityENS4_23SM90_TMA_LOAD_MULTICASTES1C_vS1D_EENS_8epilogue10collective6detail29Sm90TmaWarpSpecializedAdapterINS1H_15DefaultEpilogueISK_SL_SL_NS1G_6thread17LinearCombinationISK_Li1EffLNS1L_9ScaleType4KindE0ELNS_15FloatRoundStyleE2ESK_EENS1_15EpilogueDefaultEEEEEvvEEEEvNT_6ParamsE:
[----:B------:R-:W0:Y:S02]  /*0000*/  LDC R1, c[0x0][0x28] ;  /* 0x00000a00ff017b82 */ /* 0x000e240000000800 */
[----:B0-----:R-:W-:Y:S01]  /*0010*/  VIADD R1, R1, 0xfffffff8 ;  /* 0xfffffff801017836 */ /* 0x001fe20000000000 */
[----:B------:R-:W0:Y:S01]  /*0020*/  S2R R6, SR_TID.X ;  /* 0x0000000000067919 */ /* 0x000e220000002100 */
[----:B------:R-:W-:Y:S01]  /*0030*/  ELECT P0, URZ, PT ;  /* 0x00000000003f782f */ /* 0x000fe20003800000 */
[----:B------:R-:W-:Y:S01]  /*0040*/  BSSY B0, `(.L_x_0) ;  /* 0x000000f000007945 */ /* 0x000fe20003800000 */
[--C-:B0-----:R-:W-:Y:S02]  /*0050*/  SHF.R.U32.HI R0, RZ, 0x5, R6.reuse ;  /* 0x00000005ff007819 */ /* 0x101fe40000011606 */
[----:B------:R-:W-:-:S03]  /*0060*/  SHF.R.U32.HI R3, RZ, 0x7, R6 ;  /* 0x00000007ff037819 */ /* 0x000fc60000011606 */
[----:B------:R-:W0:Y:S04]  /*0070*/  SHFL.IDX PT, R2, R0, RZ, 0x1f ;  /* 0x00001fff00027589 */ /* 0x000e2800000e0000 */
[----:B------:R1:W2:Y:S01]  /*0080*/  SHFL.IDX PT, R5, R3, RZ, 0x1f ;  /* 0x00001fff03057589 */ /* 0x0002a200000e0000 */
[----:B0-----:R-:W-:-:S13]  /*0090*/  ISETP.NE.OR P0, PT, R2, RZ, !P0 ;  /* 0x000000ff0200720c */ /* 0x001fda0004705670 */
[----:B-12---:R-:W-:Y:S05]  /*00a0*/  @P0 BRA `(.L_x_1) ;  /* 0x0000000000200947 */ /* 0x006fea0003800000 */
[----:B------:R-:W-:Y:S02]  /*00b0*/  ULDC.64 UR4, c[0x0][0x198] ;  /* 0x0000660000047ab9 */ /* 0x000fe40000000a00 */
[----:B------:R-:W-:Y:S02]  /*00c0*/  UIADD3 UR6, UP0, UR4, 0xf0, URZ ;  /* 0x000000f004067890 */ /* 0x000fe4000ff1e03f */
[----:B------:R-:W-:Y:S02]  /*00d0*/  UIADD3 UR4, UP1, UR4, 0x1f0, URZ ;  /* 0x000001f004047890 */ /* 0x000fe4000ff3e03f */
[----:B------:R-:W-:Y:S02]  /*00e0*/  UIADD3.X UR7, URZ, UR5, URZ, UP0, !UPT ;  /* 0x000000053f077290 */ /* 0x000fe400087fe43f */
[----:B------:R-:W-:-:S07]  /*00f0*/  UIADD3.X UR5, URZ, UR5, URZ, UP1, !UPT ;  /* 0x000000053f057290 */ /* 0x000fce0008ffe43f */
[----:B------:R0:W-:Y:S02]  /*0100*/  UTMACCTL.PF [UR6] ;  /* 0x00000000060079b9 */ /* 0x0001e40008040000 */
[----:B------:R0:W-:Y:S02]  /*0110*/  UTMACCTL.PF [UR4] ;  /* 0x00000000040079b9 */ /* 0x0001e40008040000 */
[----:B0-----:R-:W-:Y:S01]  /*0120*/  NOP ;  /* 0x0000000000007918 */ /* 0x001fe20000000000 */
.L_x_1:
[----:B------:R-:W-:Y:S05]  /*0130*/  BSYNC B0 ;  /* 0x0000000000007941 */ /* 0x000fea0003800000 */
.L_x_0:
[----:B------:R-:W0:Y:S02]  /*0140*/  SHFL.IDX PT, R3, R0, RZ, 0x1f ;  /* 0x00001fff00037589 */ /* 0x000e2400000e0000 */
[----:B0-----:R-:W-:-:S13]  /*0150*/  ISETP.NE.AND P0, PT, R3, RZ, PT ;  /* 0x000000ff0300720c */ /* 0x001fda0003f05270 */
[----:B------:R-:W-:Y:S05]  /*0160*/  @P0 BRA `(.L_x_2) ;  /* 0x0000000000680947 */ /* 0x000fea0003800000 */
[----:B------:R-:W0:Y:S01]  /*0170*/  S2UR UR8, SR_CgaCtaId ;  /* 0x00000000000879c3 */ /* 0x000e220000008800 */
[----:B------:R-:W-:Y:S01]  /*0180*/  UMOV UR4, 0x400 ;  /* 0x0000040000047882 */ /* 0x000fe20000000000 */
[----:B------:R-:W-:Y:S01]  /*0190*/  UMOV UR5, 0x1 ;  /* 0x0000000100057882 */ /* 0x000fe20000000000 */
[----:B------:R-:W-:Y:S01]  /*01a0*/  UMOV UR6, 0x4 ;  /* 0x0000000400067882 */ /* 0x000fe20000000000 */
[----:B------:R-:W-:Y:S01]  /*01b0*/  ELECT P0, URZ, PT ;  /* 0x00000000003f782f */ /* 0x000fe20003800000 */
[----:B------:R-:W-:-:S04]  /*01c0*/  UIADD3 UR6, -UR6, 0x100000, URZ ;  /* 0x0010000006067890 */ /* 0x000fc8000fffe13f */
[----:B------:R-:W-:Y:S02]  /*01d0*/  USHF.L.U32 UR7, UR6, 0xb, URZ ;  /* 0x0000000b06077899 */ /* 0x000fe4000800063f */
[----:B------:R-:W-:Y:S02]  /*01e0*/  USHF.L.U32 UR6, UR6, 0x1, URZ ;  /* 0x0000000106067899 */ /* 0x000fe4000800063f */
[----:B0-----:R-:W-:Y:S02]  /*01f0*/  ULEA UR8, UR8, UR4, 0x18 ;  /* 0x0000000408087291 */ /* 0x001fe4000f8ec03f */
[----:B------:R-:W-:-:S04]  /*0200*/  UIADD3 UR4, -UR5, 0x100000, URZ ;  /* 0x0010000005047890 */ /* 0x000fc8000fffe13f */
[----:B------:R-:W-:Y:S02]  /*0210*/  USHF.L.U32 UR5, UR4, 0xb, URZ ;  /* 0x0000000b04057899 */ /* 0x000fe4000800063f */
[----:B------:R-:W-:Y:S01]  /*0220*/  USHF.L.U32 UR4, UR4, 0x1, URZ ;  /* 0x0000000104047899 */ /* 0x000fe2000800063f */
[----:B------:R-:W0:Y:S11]  /*0230*/  FENCE.VIEW.ASYNC.S ;  /* 0x00000000000073c6 */ /* 0x000e360000000000 */
[----:B0-----:R0:W1:Y:S01]  /*0240*/  SYNCS.EXCH.64 URZ, [UR8], UR4 ;  /* 0x00000004083f75b2 */ /* 0x0010620008000100 */
[----:B------:R0:W2:Y:S01]  /*0250*/  SYNCS.EXCH.64 URZ, [UR8+0x30], UR6 ;  /* 0x00003006083f75b2 */ /* 0x0000a20008000100 */
[----:B------:R0:W3:Y:S01]  /*0260*/  SYNCS.EXCH.64 URZ, [UR8+0x8], UR4 ;  /* 0x00000804083f75b2 */ /* 0x0000e20008000100 */
[----:B------:R0:W4:Y:S01]  /*0270*/  SYNCS.EXCH.64 URZ, [UR8+0x38], UR6 ;  /* 0x00003806083f75b2 */ /* 0x0001220008000100 */
[----:B------:R0:W0:Y:S01]  /*0280*/  SYNCS.EXCH.64 URZ, [UR8+0x10], UR4 ;  /* 0x00001004083f75b2 */ /* 0x0000220008000100 */
[----:B------:R0:W0:Y:S01]  /*0290*/  SYNCS.EXCH.64 URZ, [UR8+0x40], UR6 ;  /* 0x00004006083f75b2 */ /* 0x0000220008000100 */
[----:B------:R0:W0:Y:S01]  /*02a0*/  SYNCS.EXCH.64 URZ, [UR8+0x18], UR4 ;  /* 0x00001804083f75b2 */ /* 0x0000220008000100 */
[----:B------:R0:W0:Y:S01]  /*02b0*/  SYNCS.EXCH.64 URZ, [UR8+0x48], UR6 ;  /* 0x00004806083f75b2 */ /* 0x0000220008000100 */
[----:B------:R0:W0:Y:S01]  /*02c0*/  SYNCS.EXCH.64 URZ, [UR8+0x20], UR4 ;  /* 0x00002004083f75b2 */ /* 0x0000220008000100 */
[----:B------:R0:W0:Y:S01]  /*02d0*/  SYNCS.EXCH.64 URZ, [UR8+0x50], UR6 ;  /* 0x00005006083f75b2 */ /* 0x0000220008000100 */
[----:B------:R0:W0:Y:S01]  /*02e0*/  SYNCS.EXCH.64 URZ, [UR8+0x28], UR4 ;  /* 0x00002804083f75b2 */ /* 0x0000220008000100 */
[----:B------:R0:W0:Y:S01]  /*02f0*/  SYNCS.EXCH.64 URZ, [UR8+0x58], UR6 ;  /* 0x00005806083f75b2 */ /* 0x0000220008000100 */
[----:B------:R-:W-:Y:S01]  /*0300*/  NOP ;  /* 0x0000000000007918 */ /* 0x000fe20000000000 */
.L_x_2:
[----:B------:R-:W-:Y:S01]  /*0310*/  SHF.R.S32.HI R4, RZ, 0x1f, R6 ;  /* 0x0000001fff047819 */ /* 0x000fe20000011406 */
[----:B------:R-:W5:Y:S01]  /*0320*/  SHFL.IDX PT, R0, R0, RZ, 0x1f ;  /* 0x00001fff00007589 */ /* 0x000f6200000e0000 */
[----:B0-----:R-:W0:Y:S01]  /*0330*/  S2UR UR8, SR_CTAID.X ;  /* 0x00000000000879c3 */ /* 0x001e220000002500 */
[----:B------:R-:W-:Y:S02]  /*0340*/  ELECT P0, URZ, PT ;  /* 0x00000000003f782f */ /* 0x000fe40003800000 */
[----:B------:R-:W-:Y:S01]  /*0350*/  LEA.HI R4, R4, R6, RZ, 0x7 ;  /* 0x0000000604047211 */ /* 0x000fe200078f38ff */
[----:B------:R-:W-:Y:S01]  /*0360*/  ULDC UR4, c[0x0][0x150] ;  /* 0x0000540000047ab9 */ /* 0x000fe20000000800 */
[----:B------:R-:W-:Y:S01]  /*0370*/  SHF.R.S32.HI R8, RZ, 0x1f, R3 ;  /* 0x0000001fff087819 */ /* 0x000fe20000011403 */
[----:B------:R-:W-:Y:S01]  /*0380*/  NOP ;  /* 0x0000000000007918 */ /* 0x000fe20000000000 */
[----:B------:R-:W-:Y:S01]  /*0390*/  LOP3.LUT R4, R4, 0xffffff80, RZ, 0xc0, !PT ;  /* 0xffffff8004047812 */ /* 0x000fe200078ec0ff */
[----:B------:R-:W-:Y:S01]  /*03a0*/  NOP ;  /* 0x0000000000007918 */ /* 0x000fe20000000000 */
[----:B------:R-:W-:Y:S01]  /*03b0*/  LEA.HI R8, R8, R3, RZ, 0x2 ;  /* 0x0000000308087211 */ /* 0x000fe200078f10ff */
[----:B------:R-:W1:Y:S01]  /*03c0*/  LDC R10, c[0x0][0x144] ;  /* 0x00005100ff0a7b82 */ /* 0x000e620000000800 */
[----:B------:R-:W-:Y:S01]  /*03d0*/  ISETP.NE.AND P3, PT, R5, RZ, PT ;  /* 0x000000ff0500720c */ /* 0x000fe20003f65270 */
[----:B------:R-:W-:Y:S01]  /*03e0*/  IMAD.IADD R6, R6, 0x1, -R4 ;  /* 0x0000000106067824 */ /* 0x000fe200078e0a04 */
[----:B------:R-:W-:Y:S01]  /*03f0*/  LOP3.LUT R8, R8, 0x3ffffffc, RZ, 0xc0, !PT ;  /* 0x3ffffffc08087812 */ /* 0x000fe200078ec0ff */
[----:B------:R-:W2:Y:S03]  /*0400*/  S2R R4, SR_CTAID.Y ;  /* 0x0000000000047919 */ /* 0x000ea60000002600 */
[----:B------:R-:W-:Y:S01]  /*0410*/  SHF.R.S32.HI R7, RZ, 0x1f, R6 ;  /* 0x0000001fff077819 */ /* 0x000fe20000011406 */
[----:B------:R-:W-:Y:S01]  /*0420*/  IMAD.IADD R8, R3, 0x1, -R8 ;  /* 0x0000000103087824 */ /* 0x000fe200078e0a08 */
[----:B------:R-:W3:Y:S02]  /*0430*/  LDC R13, c[0x0][0x140] ;  /* 0x00005000ff0d7b82 */ /* 0x000ee40000000800 */
[----:B------:R-:W-:-:S02]  /*0440*/  LEA.HI R7, R7, R6, RZ, 0x3 ;  /* 0x0000000607077211 */ /* 0x000fc400078f18ff */
[----:B-----5:R-:W-:Y:S02]  /*0450*/  ISETP.NE.OR P0, PT, R0, RZ, !P0 ;  /* 0x000000ff0000720c */ /* 0x020fe40004705670 */
[--C-:B------:R-:W-:Y:S02]  /*0460*/  SHF.R.S32.HI R0, RZ, 0x3, R7.reuse ;  /* 0x00000003ff007819 */ /* 0x100fe40000011407 */
[----:B------:R-:W-:Y:S02]  /*0470*/  SHF.R.S32.HI R7, RZ, 0x1f, R7 ;  /* 0x0000001fff077819 */ /* 0x000fe40000011407 */
[----:B0-----:R-:W-:Y:S02]  /*0480*/  I2FP.F32.U32 R9, UR8 ;  /* 0x0000000800097c45 */ /* 0x001fe40008201000 */
[----:B------:R-:W-:-:S03]  /*0490*/  LEA.HI R7, R7, R0, RZ, 0x2 ;  /* 0x0000000007077211 */ /* 0x000fc600078f10ff */
[----:B------:R-:W-:Y:S01]  /*04a0*/  FMUL R9, R9, UR4 ;  /* 0x0000000409097c20 */ /* 0x000fe20008400000 */
[----:B------:R-:W-:Y:S01]  /*04b0*/  LOP3.LUT R7, R7, 0xfffffffc, RZ, 0xc0, !PT ;  /* 0xfffffffc07077812 */ /* 0x000fe200078ec0ff */
[----:B------:R-:W-:Y:S01]  /*04c0*/  VOTEU.ALL UP0, P0 ;  /* 0x00000000003f7886 */ /* 0x000fe20000000000 */
[----:B------:R-:W-:Y:S01]  /*04d0*/  ULDC UR4, c[0x0][0x154] ;  /* 0x0000550000047ab9 */ /* 0x000fe20000000800 */
[----:B------:R-:W-:Y:S02]  /*04e0*/  VOTEU.ALL UP1, P0 ;  /* 0x00000000003f7886 */ /* 0x000fe40000020000 */
[----:B------:R-:W0:Y:S01]  /*04f0*/  F2I.U32.TRUNC.NTZ R9, R9 ;  /* 0x0000000900097305 */ /* 0x000e22000020f000 */
[----:B------:R-:W-:Y:S01]  /*0500*/  IMAD.IADD R7, R0, 0x1, -R7 ;  /* 0x0000000100077824 */ /* 0x000fe200078e0a07 */
[----:B------:R-:W5:Y:S01]  /*0510*/  @!UP0 S2UR UR7, SR_CgaCtaId ;  /* 0x00000000000789c3 */ /* 0x000f620000008800 */
[----:B------:R-:W-:Y:S01]  /*0520*/  @!UP0 UMOV UR6, 0x400 ;  /* 0x0000040000068882 */ /* 0x000fe20000000000 */
[----:B---3--:R-:W-:Y:S01]  /*0530*/  ISETP.EQ.U32.AND P2, PT, R13, 0x1, PT ;  /* 0x000000010d00780c */ /* 0x008fe20003f42070 */
[----:B------:R-:W-:Y:S01]  /*0540*/  IMAD R8, R8, 0x4, R7 ;  /* 0x0000000408087824 */ /* 0x000fe200078e0207 */
[----:B--2---:R-:W-:-:S04]  /*0550*/  I2FP.F32.U32 R3, R4 ;  /* 0x0000000400037245 */ /* 0x004fc80000201000 */
[----:B------:R-:W-:Y:S01]  /*0560*/  LEA.HI R0, R8, R8, RZ, 0x1 ;  /* 0x0000000808007211 */ /* 0x000fe200078f08ff */
[----:B------:R-:W-:Y:S01]  /*0570*/  FMUL R12, R3, UR4 ;  /* 0x00000004030c7c20 */ /* 0x000fe20008400000 */
[----:B------:R-:W2:Y:S01]  /*0580*/  LDC R7, c[0x0][0x148] ;  /* 0x00005200ff077b82 */ /* 0x000ea20000000800 */
[----:B------:R-:W-:Y:S01]  /*0590*/  UMOV UR4, 0x20 ;  /* 0x0000002000047882 */ /* 0x000fe20000000000 */
[----:B------:R-:W-:Y:S01]  /*05a0*/  LOP3.LUT R11, R0, 0xfffffffe, RZ, 0xc0, !PT ;  /* 0xfffffffe000b7812 */ /* 0x000fe200078ec0ff */
[----:B0-----:R-:W-:Y:S01]  /*05b0*/  IMAD.MOV R15, RZ, RZ, -R9 ;  /* 0x000000ffff0f7224 */ /* 0x001fe200078e0a09 */
[----:B------:R-:W-:Y:S01]  /*05c0*/  SHF.R.S32.HI R9, RZ, 0x1f, R2 ;  /* 0x0000001fff097819 */ /* 0x000fe20000011402 */
[----:B------:R-:W0:Y:S01]  /*05d0*/  F2I.U32.TRUNC.NTZ R12, R12 ;  /* 0x0000000c000c7305 */ /* 0x000e22000020f000 */
[----:B------:R-:W-:-:S04]  /*05e0*/  @!UP0 UIADD3 UR4, -UR4, 0x100000, URZ ;  /* 0x0010000004048890 */ /* 0x000fc8000fffe13f */
[----:B------:R-:W-:Y:S02]  /*05f0*/  @!UP0 USHF.L.U32 UR5, UR4, 0xb, URZ ;  /* 0x0000000b04058899 */ /* 0x000fe4000800063f */
[----:B------:R-:W-:Y:S01]  /*0600*/  @!UP0 USHF.L.U32 UR4, UR4, 0x1, URZ ;  /* 0x0000000104048899 */ /* 0x000fe2000800063f */
[----:B-1----:R-:W-:Y:S01]  /*0610*/  IMAD R3, R10, R15, UR8 ;  /* 0x000000080a037e24 */ /* 0x002fe2000f8e020f */
[----:B------:R-:W-:Y:S01]  /*0620*/  LEA.HI R9, R9, R2, RZ, 0x2 ;  /* 0x0000000209097211 */ /* 0x000fe200078f10ff */
[C---:B------:R-:W-:Y:S02]  /*0630*/  IMAD.IADD R0, R8.reuse, 0x1, -R11 ;  /* 0x0000000108007824 */ /* 0x040fe400078e0a0b */
[----:B------:R-:W-:Y:S01]  /*0640*/  IMAD.SHL.U32 R11, R8, 0x4, RZ ;  /* 0x00000004080b7824 */ /* 0x000fe200078e00ff */
[----:B------:R-:W-:Y:S02]  /*0650*/  LOP3.LUT R9, R9, 0xfffffffc, RZ, 0xc0, !PT ;  /* 0xfffffffc09097812 */ /* 0x000fe400078ec0ff */
[----:B------:R-:W-:Y:S01]  /*0660*/  ISETP.NE.AND P4, PT, R0, R3, PT ;  /* 0x000000030000720c */ /* 0x000fe20003f85270 */
[----:B-----5:R-:W-:Y:S01]  /*0670*/  @!UP0 ULEA UR6, UR7, UR6, 0x18 ;  /* 0x0000000607068291 */ /* 0x020fe2000f8ec03f */
[----:B------:R-:W-:Y:S01]  /*0680*/  LOP3.LUT R16, R8, 0xc, R11, 0x78, !PT ;  /* 0x0000000c08107812 */ /* 0x000fe200078e780b */
[----:B------:R-:W-:Y:S01]  /*0690*/  IMAD.IADD R0, R2, 0x1, -R9 ;  /* 0x0000000102007824 */ /* 0x000fe200078e0a09 */
[----:B------:R-:W-:Y:S01]  /*06a0*/  VOTEU.ALL UP0, P0 ;  /* 0x00000000003f7886 */ /* 0x000fe20000000000 */
[----:B------:R-:W-:Y:S01]  /*06b0*/  LOP3.LUT P0, RZ, R6, 0x7, RZ, 0xc0, !PT ;  /* 0x0000000706ff7812 */ /* 0x000fe2000780c0ff */
[----:B0-----:R-:W-:-:S02]  /*06c0*/  IMAD.MOV R14, RZ, RZ, -R12 ;  /* 0x000000ffff0e7224 */ /* 0x001fc400078e0a0c */
[----:B------:R-:W-:Y:S01]  /*06d0*/  ISETP.NE.AND P1, PT, R0, 0x3, PT ;  /* 0x000000030000780c */ /* 0x000fe20003f25270 */
[----:B------:R-:W-:Y:S01]  /*06e0*/  VIADD R6, R5, 0xffffffff ;  /* 0xffffffff05067836 */ /* 0x000fe20000000000 */
[----:B------:R-:W-:Y:S01]  /*06f0*/  ISETP.LT.U32.AND P0, PT, R16, 0x2, !P0 ;  /* 0x000000021000780c */ /* 0x000fe20004701070 */
[----:B--2---:R-:W-:Y:S01]  /*0700*/  IMAD R9, R7, R14, R4 ;  /* 0x0000000e07097224 */ /* 0x004fe200078e0204 */
[----:B------:R-:W-:Y:S01]  /*0710*/  ISETP.EQ.OR P1, PT, R0, RZ, !P1 ;  /* 0x000000ff0000720c */ /* 0x000fe20004f22670 */
[----:B------:R-:W0:Y:S02]  /*0720*/  FENCE.VIEW.ASYNC.S ;  /* 0x00000000000073c6 */ /* 0x000e240000000000 */
[----:B0-----:R0:W1:Y:S01]  /*0730*/  @!UP0 SYNCS.EXCH.64 URZ, [UR6+0x70], UR4 ;  /* 0x00007004063f85b2 */ /* 0x0010620008000100 */
[----:B------:R-:W-:Y:S02]  /*0740*/  @P4 LEA.HI R2, R16, R16, RZ, 0x1 ;  /* 0x0000001010024211 */ /* 0x000fe400078f08ff */
[----:B------:R-:W-:-:S02]  /*0750*/  ISETP.EQ.AND P1, PT, R5, RZ, P1 ;  /* 0x000000ff0500720c */ /* 0x000fc40000f22270 */
[----:B------:R-:W-:Y:S02]  /*0760*/  @P4 SHF.R.S32.HI R2, RZ, 0x1, R2 ;  /* 0x00000001ff024819 */ /* 0x000fe40000011402 */
[----:B------:R-:W-:Y:S02]  /*0770*/  ISETP.GE.U32.AND P6, PT, R6, 0x2, PT ;  /* 0x000000020600780c */ /* 0x000fe40003fc6070 */
[----:B------:R-:W-:Y:S01]  /*0780*/  @P4 ISETP.NE.AND P5, PT, R2, R9, PT ;  /* 0x000000090200420c */ /* 0x000fe20003fa5270 */
[----:B------:R-:W-:Y:S01]  /*0790*/  IMAD.MOV.U32 R2, RZ, RZ, 0x1 ;  /* 0x00000001ff027424 */ /* 0x000fe200078e00ff */
[----:B------:R-:W-:Y:S02]  /*07a0*/  SEL R9, RZ, 0x1, !P0 ;  /* 0x00000001ff097807 */ /* 0x000fe40004000000 */
[----:B------:R-:W-:Y:S02]  /*07b0*/  @P4 SEL R2, RZ, 0x1, P5 ;  /* 0x00000001ff024807 */ /* 0x000fe40002800000 */
[----:B------:R-:W-:Y:S01]  /*07c0*/  SEL R18, RZ, 0x1, !P1 ;  /* 0x00000001ff127807 */ /* 0x000fe20004800000 */
[----:B------:R0:W2:Y:S01]  /*07d0*/  @!UP1 SYNCS.EXCH.64 URZ, [UR6+0x78], UR4 ;  /* 0x00007804063f95b2 */ /* 0x0000a20008000100 */
[----:B------:R-:W-:Y:S01]  /*07e0*/  LOP3.LUT R2, R2, R9, RZ, 0xc0, !PT ;  /* 0x0000000902027212 */ /* 0x000fe200078ec0ff */
[----:B------:R-:W-:Y:S01]  /*07f0*/  NOP ;  /* 0x0000000000007918 */ /* 0x000fe20000000000 */
[----:B------:R-:W-:Y:S01]  /*0800*/  SEL R18, R18, 0x2, P6 ;  /* 0x0000000212127807 */ /* 0x000fe20003000000 */
[----:B------:R-:W-:Y:S06]  /*0810*/  @!P2 BRA `(.L_x_3) ;  /* 0x000000000008a947 */ /* 0x000fec0003800000 */
[----:B-12-4-:R-:W-:Y:S01]  /*0820*/  UCGABAR_ARV ;  /* 0x00000000000079c7 */ /* 0x016fe20008000000 */
[----:B------:R-:W-:Y:S05]  /*0830*/  BRA `(.L_x_4) ;  /* 0x0000000000047947 */ /* 0x000fea0003800000 */
.L_x_3:
[----:B-12-4-:R-:W-:Y:S01]  /*0840*/  NOP ;  /* 0x0000000000007918 */ /* 0x016fe20000000000 */
.L_x_4:
[----:B------:R-:W1:Y:S01]  /*0850*/  LDC R8, c[0x0][0x65c] ;  /* 0x00019700ff087b82 */ /* 0x000e620000000800 */
[----:B------:R-:W-:Y:S01]  /*0860*/  IMAD.MOV.U32 R9, RZ, RZ, RZ ;  /* 0x000000ffff097224 */ /* 0x000fe200078e00ff */
[----:B-1----:R-:W-:Y:S01]  /*0870*/  ISETP.NE.AND P1, PT, R8, 0x1, PT ;  /* 0x000000010800780c */ /* 0x002fe20003f25270 */
[----:B------:R-:W-:-:S12]  /*0880*/  IMAD.U32 R8, RZ, RZ, UR8 ;  /* 0x00000008ff087e24 */ /* 0x000fd8000f8e00ff */
[----:B------:R-:W1:Y:S01]  /*0890*/  @P1 LDC R23, c[0x0][0x10] ;  /* 0x00000400ff171b82 */ /* 0x000e620000000800 */
[----:B------:R-:W-:Y:S02]  /*08a0*/  @P1 IMAD.MOV.U32 R5, RZ, RZ, RZ ;  /* 0x000000ffff051224 */ /* 0x000fe400078e00ff */
[----:B------:R-:W-:-:S05]  /*08b0*/  @P1 IMAD.MOV.U32 R19, RZ, RZ, RZ ;  /* 0x000000ffff131224 */ /* 0x000fca00078e00ff */
[----:B------:R-:W2:Y:S01]  /*08c0*/  @!P1 LDC R11, c[0x0][0xc] ;  /* 0x00000300ff0b9b82 */ /* 0x000ea20000000800 */
[----:B-1----:R-:W-:-:S04]  /*08d0*/  @P1 IMAD.WIDE.U32 R22, R23, UR8, R4 ;  /* 0x0000000817161c25 */ /* 0x002fc8000f8e0004 */
[----:B------:R-:W-:Y:S02]  /*08e0*/  @P1 IMAD.IADD R19, R23, 0x1, R19 ;  /* 0x0000000117131824 */ /* 0x000fe400078e0213 */
[----:B--2---:R-:W-:-:S04]  /*08f0*/  @!P1 IMAD.WIDE.U32 R8, R4, R11, R8 ;  /* 0x0000000b04089225 */ /* 0x004fc800078e0008 */
[----:B------:R-:W-:Y:S02]  /*0900*/  @!P1 IMAD.MOV.U32 R22, RZ, RZ, R8 ;  /* 0x000000ffff169224 */ /* 0x000fe400078e0008 */
[----:B------:R-:W-:Y:S01]  /*0910*/  @!P1 IMAD.MOV.U32 R19, RZ, RZ, R9 ;  /* 0x000000ffff139224 */ /* 0x000fe200078e0009 */
[----:B------:R-:W-:Y:S06]  /*0920*/  @!P2 BRA `(.L_x_5) ;  /* 0x00000000000ca947 */ /* 0x000fec0003800000 */
[----:B------:R-:W-:Y:S01]  /*0930*/  UCGABAR_WAIT ;  /* 0x0000000000007dc7 */ /* 0x000fe20008000000 */
[----:B------:R-:W-:Y:S01]  /*0940*/  CCTL.IVALL ;  /* 0x00000000ff00798f */ /* 0x000fe20002000000 */
[----:B------:R-:W-:Y:S05]  /*0950*/  BRA `(.L_x_6) ;  /* 0x0000000000047947 */ /* 0x000fea0003800000 */
.L_x_5:
[----:B------:R-:W-:Y:S06]  /*0960*/  BAR.SYNC.DEFER_BLOCKING 0x0 ;  /* 0x0000000000007b1d */ /* 0x000fec0000010000 */
.L_x_6:
[----:B------:R-:W-:Y:S05]  /*0970*/  @!P3 BRA `(.L_x_7) ;  /* 0x000000d4001cb947 */ /* 0x000fea0003800000 */
[----:B------:R-:W-:-:S13]  /*0980*/  ISETP.GT.U32.AND P0, PT, R6, 0x1, PT ;  /* 0x000000010600780c */ /* 0x000fda0003f04070 */
[----:B0-----:R-:W-:Y:S05]  /*0990*/  @P0 EXIT ;  /* 0x000000000000094d */ /* 0x001fea0003800000 */
[----:B------:R-:W-:Y:S01]  /*09a0*/  IMAD.MOV.U32 R6, RZ, RZ, -0x1 ;  /* 0xffffffffff067424 */ /* 0x000fe200078e00ff */
[----:B------:R-:W-:Y:S01]  /*09b0*/  ULDC.64 UR4, c[0x0][0x650] ;  /* 0x0001940000047ab9 */ /* 0x000fe20000000a00 */
[----:B------:R-:W-:Y:S01]  /*09c0*/  PRMT R0, RZ, 0x7610, R0 ;  /* 0x00007610ff007816 */ /* 0x000fe20000000000 */
[----:B------:R-:W-:Y:S01]  /*09d0*/  IMAD.MOV.U32 R23, RZ, RZ, -0x1 ;  /* 0xffffffffff177424 */ /* 0x000fe200078e00ff */
[----:B------:R-:W-:Y:S01]  /*09e0*/  ISETP.GE.U32.AND P0, PT, R22, UR4, PT ;  /* 0x0000000416007c0c */ /* 0x000fe2000bf06070 */
[----:B------:R0:W-:Y:S01]  /*09f0*/  STL [R1], R6 ;  /* 0x0000000601007387 */ /* 0x0001e20000100800 */
[----:B------:R-:W-:Y:S02]  /*0a00*/  IMAD.MOV.U32 R17, RZ, RZ, -0x1 ;  /* 0xffffffffff117424 */ /* 0x000fe400078e00ff */
[----:B------:R-:W-:-:S13]  /*0a10*/  ISETP.GE.U32.AND.EX P0, PT, R19, UR5, PT, P0 ;  /* 0x0000000513007c0c */ /* 0x000fda000bf06100 */
[----:B0-----:R-:W-:Y:S05]  /*0a20*/  @P0 BRA `(.L_x_8) ;  /* 0x0000000400340947 */ /* 0x001fea0003800000 */
[----:B------:R-:W0:Y:S01]  /*0a30*/  LDC.64 R20, c[0x0][0x628] ;  /* 0x00018a00ff147b82 */ /* 0x000e220000000a00 */
[----:B------:R-:W-:Y:S02]  /*0a40*/  IMAD.MOV.U32 R8, RZ, RZ, R22 ;  /* 0x000000ffff087224 */ /* 0x000fe400078e0016 */
[----:B------:R-:W-:-:S05]  /*0a50*/  IMAD.MOV.U32 R9, RZ, RZ, R19 ;  /* 0x000000ffff097224 */ /* 0x000fca00078e0013 */
[----:B------:R-:W1:Y:S08]  /*0a60*/  LDC R0, c[0x0][0x630] ;  /* 0x00018c00ff007b82 */ /* 0x000e700000000800 */
[----:B------:R-:W2:Y:S01]  /*0a70*/  LDC.64 R24, c[0x0][0x620] ;  /* 0x00018800ff187b82 */ /* 0x000ea20000000a00 */
[----:B0-----:R-:W-:-:S04]  /*0a80*/  ISETP.NE.U32.AND P0, PT, R20, RZ, PT ;  /* 0x000000ff1400720c */ /* 0x001fc80003f05070 */
[----:B------:R-:W-:-:S13]  /*0a90*/  ISETP.NE.AND.EX P0, PT, R21, RZ, PT, P0 ;  /* 0x000000ff1500720c */ /* 0x000fda0003f05300 */
[----:B-12---:R-:W-:Y:S05]  /*0aa0*/  @!P0 BRA `(.L_x_9) ;  /* 0x0000000000288947 */ /* 0x006fea0003800000 */
[----:B------:R-:W0:Y:S02]  /*0ab0*/  LDC R13, c[0x0][0x634] ;  /* 0x00018d00ff0d7b82 */ /* 0x000e240000000800 */
[----:B0-----:R-:W-:-:S05]  /*0ac0*/  IADD3 R13, P0, R22, R13, RZ ;  /* 0x0000000d160d7210 */ /* 0x001fca0007f1e0ff */
[----:B------:R-:W-:-:S04]  /*0ad0*/  IMAD.X R15, RZ, RZ, R19, P0 ;  /* 0x000000ffff0f7224 */ /* 0x000fc800000e0613 */
[----:B------:R-:W-:-:S04]  /*0ae0*/  IMAD.WIDE.U32 R8, R15, R20, RZ ;  /* 0x000000140f087225 */ /* 0x000fc800078e00ff */
[----:B------:R-:W-:-:S04]  /*0af0*/  IMAD.WIDE.U32 R10, P0, R13, R21, R8 ;  /* 0x000000150d0a7225 */ /* 0x000fc80007800008 */
[----:B------:R-:W-:-:S04]  /*0b00*/  IMAD.WIDE.U32 R8, R13, R20, RZ ;  /* 0x000000140d087225 */ /* 0x000fc800078e00ff */
[----:B------:R-:W-:Y:S01]  /*0b10*/  IMAD.X R13, RZ, RZ, RZ, P0 ;  /* 0x000000ffff0d7224 */ /* 0x000fe200000e06ff */
[----:B------:R-:W-:Y:S01]  /*0b20*/  IADD3 RZ, P0, R9, R10, RZ ;  /* 0x0000000a09ff7210 */ /* 0x000fe20007f1e0ff */
[----:B------:R-:W-:-:S04]  /*0b30*/  IMAD.MOV.U32 R12, RZ, RZ, R11 ;  /* 0x000000ffff0c7224 */ /* 0x000fc800078e000b */
[----:B------:R-:W-:-:S08]  /*0b40*/  IMAD.WIDE.U32.X R8, R15, R21, R12, P0 ;  /* 0x000000150f087225 */ /* 0x000fd000000e040c */
.L_x_9:
[----:B------:R-:W0:Y:S01]  /*0b50*/  LDC.64 R20, c[0x0][0x640] ;  /* 0x00019000ff147b82 */ /* 0x000e220000000a00 */
[-C--:B------:R-:W-:Y:S01]  /*0b60*/  SHF.R.U64 R26, R8, R0.reuse, R9 ;  /* 0x00000000081a7219 */ /* 0x080fe20000001209 */
[----:B------:R-:W-:Y:S01]  /*0b70*/  IMAD.MOV.U32 R23, RZ, RZ, R19 ;  /* 0x000000ffff177224 */ /* 0x000fe200078e0013 */
[----:B------:R-:W-:Y:S01]  /*0b80*/  SHF.R.U32.HI R0, RZ, R0, R9 ;  /* 0x00000000ff007219 */ /* 0x000fe20000011609 */
[----:B------:R-:W-:Y:S01]  /*0b90*/  IMAD R28, R7, R14, R4 ;  /* 0x0000000e071c7224 */ /* 0x000fe200078e0204 */
[----:B------:R-:W-:-:S03]  /*0ba0*/  IADD3 R5, P0, RZ, -R26, RZ ;  /* 0x8000001aff057210 */ /* 0x000fc60007f1e0ff */
[----:B------:R-:W1:Y:S02]  /*0bb0*/  LDC R6, c[0x0][0x618] ;  /* 0x00018600ff067b82 */ /* 0x000e640000000800 */
[----:B------:R-:W-:-:S04]  /*0bc0*/  IMAD.X R9, RZ, RZ, ~R0, P0 ;  /* 0x000000ffff097224 */ /* 0x000fc800000e0e00 */
[-C--:B------:R-:W-:Y:S02]  /*0bd0*/  IMAD R0, R9, R24.reuse, RZ ;  /* 0x0000001809007224 */ /* 0x080fe400078e02ff */
[----:B------:R-:W2:Y:S01]  /*0be0*/  LDC R11, c[0x0][0x608] ;  /* 0x00018200ff0b7b82 */ /* 0x000ea20000000800 */
[----:B------:R-:W-:-:S04]  /*0bf0*/  IMAD.WIDE.U32 R8, R5, R24, R22 ;  /* 0x0000001805087225 */ /* 0x000fc800078e0016 */
[----:B------:R-:W-:Y:S02]  /*0c00*/  IMAD R5, R5, R25, R0 ;  /* 0x0000001905057224 */ /* 0x000fe400078e0200 */
[----:B------:R-:W-:Y:S01]  /*0c10*/  IMAD.MOV.U32 R23, RZ, RZ, 0x1 ;  /* 0x00000001ff177424 */ /* 0x000fe200078e00ff */
[----:B------:R-:W3:Y:S01]  /*0c20*/  LDC R12, c[0x0][0x658] ;  /* 0x00019600ff0c7b82 */ /* 0x000ee20000000800 */
[----:B0-----:R-:W-:Y:S01]  /*0c30*/  ISETP.NE.U32.AND P0, PT, R20, RZ, PT ;  /* 0x000000ff1400720c */ /* 0x001fe20003f05070 */
[----:B------:R-:W-:Y:S02]  /*0c40*/  IMAD.IADD R5, R9, 0x1, R5 ;  /* 0x0000000109057824 */ /* 0x000fe400078e0205 */
[----:B------:R-:W-:Y:S01]  /*0c50*/  IMAD.MOV.U32 R9, RZ, RZ, -0x1 ;  /* 0xffffffffff097424 */ /* 0x000fe200078e00ff */
[----:B------:R-:W-:-:S03]  /*0c60*/  ISETP.NE.AND.EX P0, PT, R21, RZ, PT, P0 ;  /* 0x000000ff1500720c */ /* 0x000fc60003f05300 */
[----:B------:R-:W0:Y:S01]  /*0c70*/  LDC R15, c[0x0][0x600] ;  /* 0x00018000ff0f7b82 */ /* 0x000e220000000800 */
[-CC-:B-1----:R-:W-:Y:S02]  /*0c80*/  SHF.R.U64 R13, R8, R6.reuse, R5.reuse ;  /* 0x00000006080d7219 */ /* 0x182fe40000001205 */
[----:B------:R-:W-:-:S05]  /*0c90*/  SHF.R.U32.HI R0, RZ, R6, R5 ;  /* 0x00000006ff007219 */ /* 0x000fca0000011605 */
[----:B------:R-:W1:Y:S01]  /*0ca0*/  LDC R17, c[0x0][0x648] ;  /* 0x00019200ff117b82 */ /* 0x000e620000000800 */
[-CC-:B--2---:R-:W-:Y:S02]  /*0cb0*/  SHF.R.U64 R27, R13, R11.reuse, R0.reuse ;  /* 0x0000000b0d1b7219 */ /* 0x184fe40000001200 */
[----:B------:R-:W-:-:S05]  /*0cc0*/  SHF.R.U32.HI R5, RZ, R11, R0 ;  /* 0x0000000bff057219 */ /* 0x000fca0000011600 */
[----:B------:R-:W2:Y:S01]  /*0cd0*/  LDC R24, c[0x0][0x638] ;  /* 0x00018e00ff187b82 */ /* 0x000ea20000000800 */
[-CC-:B---3--:R-:W-:Y:S02]  /*0ce0*/  SHF.R.U64 R14, R27, R12.reuse, R5.reuse ;  /* 0x0000000c1b0e7219 */ /* 0x188fe40000001205 */
[-C--:B------:R-:W-:Y:S02]  /*0cf0*/  SHF.L.U32 R0, R9, R12.reuse, RZ ;  /* 0x0000000c09007219 */ /* 0x080fe400000006ff */
[----:B------:R-:W-:Y:S01]  /*0d00*/  SHF.R.U32.HI R5, RZ, R12, R5 ;  /* 0x0000000cff057219 */ /* 0x000fe20000011605 */
[----:B------:R-:W-:Y:S01]  /*0d10*/  IMAD.MOV.U32 R4, RZ, RZ, R14 ;  /* 0x000000ffff047224 */ /* 0x000fe200078e000e */
[----:B------:R-:W-:Y:S01]  /*0d20*/  LOP3.LUT R10, RZ, R0, RZ, 0x33, !PT ;  /* 0x00000000ff0a7212 */ /* 0x000fe200078e33ff */
[----:B------:R-:W3:Y:S01]  /*0d30*/  LDC R25, c[0x0][0x610] ;  /* 0x00018400ff197b82 */ /* 0x000ee20000000800 */
[----:B------:R-:W-:Y:S05]  /*0d40*/  @!P0 BRA `(.L_x_10) ;  /* 0x0000000000288947 */ /* 0x000fea0003800000 */
[----:B------:R-:W4:Y:S02]  /*0d50*/  LDC R9, c[0x0][0x64c] ;  /* 0x00019300ff097b82 */ /* 0x000f240000000800 */
[----:B----4-:R-:W-:-:S05]  /*0d60*/  IADD3 R9, P0, R14, R9, RZ ;  /* 0x000000090e097210 */ /* 0x010fca0007f1e0ff */
        /* <DEDUP_REMOVED lines=8> */
.L_x_10:
[----:B-1----:R-:W-:Y:S01]  /*0df0*/  SHF.R.U64 R4, R4, R17, R5 ;  /* 0x0000001104047219 */ /* 0x002fe20000001205 */
[----:B0-----:R-:W-:Y:S01]  /*0e00*/  VIADD R6, R15, 0xffffffff ;  /* 0xffffffff0f067836 */ /* 0x001fe20000000000 */
[----:B------:R-:W-:Y:S01]  /*0e10*/  SHF.L.U32 R0, R23, R12, RZ ;  /* 0x0000000c17007219 */ /* 0x000fe200000006ff */
[----:B------:R-:W-:Y:S01]  /*0e20*/  IMAD.MOV.U32 R17, RZ, RZ, R26 ;  /* 0x000000ffff117224 */ /* 0x000fe200078e001a */
[----:B------:R-:W-:Y:S01]  /*0e30*/  LOP3.LUT R5, R27, R10, RZ, 0xc0, !PT ;  /* 0x0000000a1b057212 */ /* 0x000fe200078ec0ff */
[----:B------:R-:W-:Y:S01]  /*0e40*/  IMAD.MOV R7, RZ, RZ, -R4 ;  /* 0x000000ffff077224 */ /* 0x000fe200078e0a04 */
[----:B------:R-:W-:Y:S02]  /*0e50*/  SEL R3, R3, R28, !P1 ;  /* 0x0000001c03037207 */ /* 0x000fe40004800000 */
[----:B------:R-:W-:Y:S01]  /*0e60*/  LOP3.LUT R6, R13, R6, RZ, 0xc0, !PT ;  /* 0x000000060d067212 */ /* 0x000fe200078ec0ff */
[----:B------:R-:W-:Y:S02]  /*0e70*/  IMAD R4, R0, R4, R5 ;  /* 0x0000000400047224 */ /* 0x000fe400078e0205 */
[----:B--2---:R-:W-:-:S02]  /*0e80*/  IMAD R0, R7, R24, R14 ;  /* 0x0000001807007224 */ /* 0x004fc400078e020e */
[----:B---3--:R-:W-:Y:S02]  /*0e90*/  IMAD R3, R4, R25, R3 ;  /* 0x0000001904037224 */ /* 0x008fe400078e0203 */
[----:B------:R-:W-:Y:S02]  /*0ea0*/  IMAD R4, R0, R15, R6 ;  /* 0x0000000f00047224 */ /* 0x000fe400078e0206 */
[----:B------:R-:W-:-:S03]  /*0eb0*/  IMAD.MOV.U32 R5, RZ, RZ, 0x1 ;  /* 0x00000001ff057424 */ /* 0x000fc600078e00ff */
[----:B------:R-:W-:Y:S02]  /*0ec0*/  SEL R23, R4, R3, !P1 ;  /* 0x0000000304177207 */ /* 0x000fe40004800000 */
[----:B------:R-:W-:Y:S02]  /*0ed0*/  SEL R3, R3, R4, !P1 ;  /* 0x0000000403037207 */ /* 0x000fe40004800000 */
[----:B------:R-:W-:-:S03]  /*0ee0*/  PRMT R0, R5, 0x7610, R0 ;  /* 0x0000761005007816 */ /* 0x000fc60000000000 */
[----:B------:R0:W-:Y:S04]  /*0ef0*/  STL [R1], R3 ;  /* 0x0000000301007387 */ /* 0x0001e80000100800 */
.L_x_8:
[----:B------:R-:W-:-:S08]  /*0f00*/  NOP ;  /* 0x0000000000007918 */ /* 0x000fd00000000000 */
[----:B------:R-:W1:Y:S02]  /*0f10*/  USETMAXREG.TRY_ALLOC.CTAPOOL UP0, 0xe8 ;  /* 0x000000e8000079c8 */ /* 0x000e640008000600 */
[----:B-1----:R-:W-:-:S13]  /*0f20*/  PLOP3.LUT P0, PT, PT, PT, UP0, 0x80, 0x0 ;  /* 0x000000000000781c */ /* 0x002fda0003f0f008 */
[----:B------:R-:W-:Y:S05]  /*0f30*/  @!P0 BRA `(.L_x_8) ;  /* 0xfffffffc00f08947 */ /* 0x000fea000383ffff */
[----:B------:R-:W-:Y:S01]  /*0f40*/  ULDC.64 UR4, c[0x0][0x598] ;  /* 0x0001660000047ab9 */ /* 0x000fe20000000a00 */
[----:B------:R-:W-:Y:S01]  /*0f50*/  ULDC.64 UR40, c[0x0][0x208] ;  /* 0x0000820000287ab9 */ /* 0x000fe20000000a00 */
[----:B------:R-:W-:-:S04]  /*0f60*/  ISETP.NE.U32.AND P0, PT, RZ, UR4, PT ;  /* 0x00000004ff007c0c */ /* 0x000fc8000bf05070 */
[----:B------:R-:W-:-:S13]  /*0f70*/  ISETP.NE.AND.EX P0, PT, RZ, UR5, PT, P0 ;  /* 0x00000005ff007c0c */ /* 0x000fda000bf05300 */
[----:B------:R-:W-:Y:S05]  /*0f80*/  @!P0 BRA `(.L_x_11) ;  /* 0x00000000001c8947 */ /* 0x000fea0003800000 */
[----:B------:R-:W1:Y:S02]  /*0f90*/  LDC.64 R4, c[0x0][0x598] ;  /* 0x00016600ff047b82 */ /* 0x000e640000000a00 */
[----:B-1----:R-:W2:Y:S02]  /*0fa0*/  LDG.E.64 R4, desc[UR40][R4.64] ;  /* 0x0000002804047981 */ /* 0x002ea4000c1e1b00 */
[----:B--2---:R-:W-:-:S04]  /*0fb0*/  ISETP.NE.U32.AND P0, PT, R4, RZ, PT ;  /* 0x000000ff0400720c */ /* 0x004fc80003f05070 */
[----:B------:R-:W-:-:S13]  /*0fc0*/  ISETP.NE.AND.EX P0, PT, R5, RZ, PT, P0 ;  /* 0x000000ff0500720c */ /* 0x000fda0003f05300 */
[----:B------:R-:W-:Y:S05]  /*0fd0*/  @!P0 BRA `(.L_x_11) ;  /* 0x0000000000088947 */ /* 0x000fea0003800000 */
[----:B------:R1:W5:Y:S01]  /*0fe0*/  LD.E R186, desc[UR40][R4.64] ;  /* 0x0000002804ba7980 */ /* 0x000362000c101900 */
[----:B------:R-:W-:Y:S05]  /*0ff0*/  BRA `(.L_x_12) ;  /* 0x0000000000247947 */ /* 0x000fea0003800000 */
.L_x_11:
[----:B------:R-:W-:Y:S02]  /*1000*/  ULDC.64 UR4, c[0x0][0x588] ;  /* 0x0001620000047ab9 */ /* 0x000fe40000000a00 */
[----:B------:R-:W-:-:S04]  /*1010*/  ISETP.NE.U32.AND P0, PT, RZ, UR4, PT ;  /* 0x00000004ff007c0c */ /* 0x000fc8000bf05070 */
[----:B------:R-:W-:-:S13]  /*1020*/  ISETP.NE.AND.EX P0, PT, RZ, UR5, PT, P0 ;  /* 0x00000005ff007c0c */ /* 0x000fda000bf05300 */
[----:B------:R-:W-:Y:S05]  /*1030*/  @!P0 BRA `(.L_x_13) ;  /* 0x00000000000c8947 */ /* 0x000fea0003800000 */
[----:B------:R-:W1:Y:S02]  /*1040*/  LDC.64 R186, c[0x0][0x588] ;  /* 0x00016200ffba7b82 */ /* 0x000e640000000a00 */
[----:B-1----:R2:W5:Y:S01]  /*1050*/  LDG.E R186, desc[UR40][R186.64] ;  /* 0x00000028baba7981 */ /* 0x002562000c1e1900 */
[----:B------:R-:W-:Y:S05]  /*1060*/  BRA `(.L_x_12) ;  /* 0x0000000000087947 */ /* 0x000fea0003800000 */
.L_x_13:
[----:B------:R-:W-:Y:S02]  /*1070*/  ULDC UR4, c[0x0][0x580] ;  /* 0x0001600000047ab9 */ /* 0x000fe40000000800 */
[----:B------:R-:W-:-:S07]  /*1080*/  IMAD.U32 R186, RZ, RZ, UR4 ;  /* 0x00000004ffba7e24 */ /* 0x000fce000f8e00ff */
.L_x_12:
[----:B------:R-:W-:Y:S02]  /*1090*/  ULDC.64 UR4, c[0x0][0x5a0] ;  /* 0x0001680000047ab9 */ /* 0x000fe40000000a00 */
[----:B------:R-:W-:-:S04]  /*10a0*/  ISETP.NE.U32.AND P0, PT, RZ, UR4, PT ;  /* 0x00000004ff007c0c */ /* 0x000fc8000bf05070 */
[----:B------:R-:W-:-:S13]  /*10b0*/  ISETP.NE.AND.EX P0, PT, RZ, UR5, PT, P0 ;  /* 0x00000005ff007c0c */ /* 0x000fda000bf05300 */
[----:B------:R-:W-:Y:S05]  /*10c0*/  @!P0 BRA `(.L_x_14) ;  /* 0x00000000001c8947 */ /* 0x000fea0003800000 */
[----:B-1----:R-:W1:Y:S02]  /*10d0*/  LDC.64 R4, c[0x0][0x5a0] ;  /* 0x00016800ff047b82 */ /* 0x002e640000000a00 */
[----:B-1----:R-:W3:Y:S02]  /*10e0*/  LDG.E.64 R4, desc[UR40][R4.64] ;  /* 0x0000002804047981 */ /* 0x002ee4000c1e1b00 */
[----:B---3--:R-:W-:-:S04]  /*10f0*/  ISETP.NE.U32.AND P0, PT, R4, RZ, PT ;  /* 0x000000ff0400720c */ /* 0x008fc80003f05070 */
[----:B------:R-:W-:-:S13]  /*1100*/  ISETP.NE.AND.EX P0, PT, R5, RZ, PT, P0 ;  /* 0x000000ff0500720c */ /* 0x000fda0003f05300 */
[----:B------:R-:W-:Y:S05]  /*1110*/  @!P0 BRA `(.L_x_14) ;  /* 0x0000000000088947 */ /* 0x000fea0003800000 */
[----:B------:R1:W5:Y:S01]  /*1120*/  LD.E R185, desc[UR40][R4.64] ;  /* 0x0000002804b97980 */ /* 0x000362000c101900 */
[----:B------:R-:W-:Y:S05]  /*1130*/  BRA `(.L_x_15) ;  /* 0x0000000000247947 */ /* 0x000fea0003800000 */
.L_x_14:
[----:B------:R-:W-:Y:S02]  /*1140*/  ULDC.64 UR4, c[0x0][0x590] ;  /* 0x0001640000047ab9 */ /* 0x000fe40000000a00 */
[----:B------:R-:W-:-:S04]  /*1150*/  ISETP.NE.U32.AND P0, PT, RZ, UR4, PT ;  /* 0x00000004ff007c0c */ /* 0x000fc8000bf05070 */
[----:B------:R-:W-:-:S13]  /*1160*/  ISETP.NE.AND.EX P0, PT, RZ, UR5, PT, P0 ;  /* 0x00000005ff007c0c */ /* 0x000fda000bf05300 */
[----:B------:R-:W-:Y:S05]  /*1170*/  @!P0 BRA `(.L_x_16) ;  /* 0x00000000000c8947 */ /* 0x000fea0003800000 */
[----:B-1----:R-:W1:Y:S02]  /*1180*/  LDC.64 R4, c[0x0][0x590] ;  /* 0x00016400ff047b82 */ /* 0x002e640000000a00 */
[----:B-1----:R3:W5:Y:S01]  /*1190*/  LDG.E R185, desc[UR40][R4.64] ;  /* 0x0000002804b97981 */ /* 0x002762000c1e1900 */
[----:B------:R-:W-:Y:S05]  /*11a0*/  BRA `(.L_x_15) ;  /* 0x0000000000087947 */ /* 0x000fea0003800000 */
.L_x_16:
[----:B------:R-:W-:Y:S02]  /*11b0*/  ULDC UR4, c[0x0][0x584] ;  /* 0x0001610000047ab9 */ /* 0x000fe40000000800 */
[----:B------:R-:W-:-:S07]  /*11c0*/  IMAD.U32 R185, RZ, RZ, UR4 ;  /* 0x00000004ffb97e24 */ /* 0x000fce000f8e00ff */
.L_x_15:
[----:B------:R-:W-:-:S13]  /*11d0*/  LOP3.LUT P0, RZ, R0, 0xff, RZ, 0xc0, !PT ;  /* 0x000000ff00ff7812 */ /* 0x000fda000780c0ff */
[----:B------:R-:W-:Y:S05]  /*11e0*/  @!P0 EXIT ;  /* 0x000000000000894d */ /* 0x000fea0003800000 */
[----:B------:R-:W-:Y:S01]  /*11f0*/  ULDC UR4, c[0x0][0x28c] ;  /* 0x0000a30000047ab9 */ /* 0x000fe20000000800 */
[----:B------:R-:W-:Y:S01]  /*1200*/  LOP3.LUT R184, R18, 0x1, RZ, 0xfc, !PT ;  /* 0x0000000112b87812 */ /* 0x000fe200078efcff */
[----:B------:R-:W-:Y:S01]  /*1210*/  UIADD3 UR4, UR4, 0x1f, URZ ;  /* 0x0000001f04047890 */ /* 0x000fe2000fffe03f */
[----:B------:R-:W-:Y:S01]  /*1220*/  UMOV UR36, URZ ;  /* 0x0000003f00247c82 */ /* 0x000fe20008000000 */
[----:B------:R-:W-:Y:S02]  /*1230*/  UMOV UR37, URZ ;  /* 0x0000003f00257c82 */ /* 0x000fe40008000000 */
[----:B------:R-:W-:-:S04]  /*1240*/  USHF.R.S32.HI UR5, URZ, 0x1f, UR4 ;  /* 0x0000001f3f057899 */ /* 0x000fc80008011404 */
[----:B------:R-:W-:-:S04]  /*1250*/  ULEA.HI UR5, UR5, UR4, URZ, 0x5 ;  /* 0x0000000405057291 */ /* 0x000fc8000f8f283f */
[----:B------:R-:W-:-:S12]  /*1260*/  USHF.R.S32.HI UR38, URZ, 0x5, UR5 ;  /* 0x000000053f267899 */ /* 0x000fd80008011405 */
.L_x_342:
[----:B----4-:R-:W4:Y:S01]  /*1270*/  S2R R0, SR_TID.X ;  /* 0x0000000000007919 */ /* 0x010f220000002100 */
[----:B------:R-:W0:Y:S01]  /*1280*/  S2UR UR6, SR_CgaCtaId ;  /* 0x00000000000679c3 */ /* 0x000e220000008800 */
[----:B------:R-:W-:Y:S02]  /*1290*/  UMOV UR39, 0x400 ;  /* 0x0000040000277882 */ /* 0x000fe40000000000 */
[----:B0-----:R-:W-:Y:S01]  /*12a0*/  ULEA UR39, UR6, UR39, 0x18 ;  /* 0x0000002706277291 */ /* 0x001fe2000f8ec03f */
[----:B----4-:R-:W-:-:S04]  /*12b0*/  LOP3.LUT R0, R0, 0x80, RZ, 0xc0, !PT ;  /* 0x0000008000007812 */ /* 0x010fc800078ec0ff */
[----:B------:R-:W-:-:S06]  /*12c0*/  SHF.R.U32.HI R0, RZ, 0x7, R0 ;  /* 0x00000007ff007819 */ /* 0x000fcc0000011600 */
[----:B------:R-:W0:Y:S02]  /*12d0*/  SHFL.IDX PT, R0, R0, RZ, 0x1f ;  /* 0x00001fff00007589 */ /* 0x000e2400000e0000 */
[----:B0-----:R-:W-:-:S13]  /*12e0*/  R2UR UR4, R0 ;  /* 0x00000000000472ca */ /* 0x001fda00000e0000 */
[----:B------:R-:W-:-:S04]  /*12f0*/  ULEA.HI UR5, UR4, UR4, URZ, 0x1 ;  /* 0x0000000404057291 */ /* 0x000fc8000f8f083f */
[----:B------:R-:W-:-:S04]  /*1300*/  ULOP3.LUT UR5, UR5, 0xffffe, URZ, 0xc0, !UPT ;  /* 0x000ffffe05057892 */ /* 0x000fc8000f8ec03f */
[----:B------:R-:W-:-:S03]  /*1310*/  UIADD3 UR5, UR4, -UR5, URZ ;  /* 0x8000000504057290 */ /* 0x000fc6000fffe03f */
[----:B------:R-:W-:Y:S01]  /*1320*/  ULDC UR4, c[0x0][0x28c] ;  /* 0x0000a30000047ab9 */ /* 0x000fe20000000800 */
[----:B------:R-:W-:Y:S01]  /*1330*/  ULEA UR5, UR5, UR39, 0xc ;  /* 0x0000002705057291 */ /* 0x000fe2000f8e603f */
[----:B------:R-:W-:-:S03]  /*1340*/  ISETP.LT.AND P0, PT, RZ, UR4, PT ;  /* 0x00000004ff007c0c */ /* 0x000fc6000bf01270 */
[----:B------:R-:W-:-:S04]  /*1350*/  UIADD3 UR5, UR5, 0x180, URZ ;  /* 0x0000018005057890 */ /* 0x000fc8000fffe03f */
[----:B------:R-:W-:-:S04]  /*1360*/  USHF.R.U32.HI UR5, URZ, 0x4, UR5 ;  /* 0x000000043f057899 */ /* 0x000fc80008011605 */
[----:B------:R-:W-:Y:S02]  /*1370*/  ULOP3.LUT UR42, UR5, 0x3fff, URZ, 0xc0, !UPT ;  /* 0x00003fff052a7892 */ /* 0x000fe4000f8ec03f */
[----:B-123-5:R-:W-:Y:S10]  /*1380*/  @P0 BRA `(.L_x_17) ;  /* 0x0000000000400947 */ /* 0x02eff40003800000 */
[----:B------:R-:W-:Y:S01]  /*1390*/  MOV R0, 0x0 ;  /* 0x0000000000007802 */ /* 0x000fe20000000f00 */
[----:B------:R-:W-:Y:S01]  /*13a0*/  ULDC.64 UR4, c[0x4][0x68] ;  /* 0x01001a0000047ab9 */ /* 0x000fe20000000a00 */
[----:B------:R-:W-:Y:S01]  /*13b0*/  ULDC.64 UR6, c[0x4][0x8] ;  /* 0x0100020000067ab9 */ /* 0x000fe20000000a00 */
[----:B-1-3--:R-:W-:Y:S01]  /*13c0*/  IMAD.U32 R4, RZ, RZ, UR4 ;  /* 0x00000004ff047e24 */ /* 0x00afe2000f8e00ff */
[----:B------:R0:W1:Y:S01]  /*13d0*/  LDC.64 R14, c[0x4][R0] ;  /* 0x01000000000e7b82 */ /* 0x0000620000000a00 */
[----:B------:R-:W-:Y:S01]  /*13e0*/  IMAD.U32 R5, RZ, RZ, UR5 ;  /* 0x00000005ff057e24 */ /* 0x000fe2000f8e00ff */
[----:B------:R-:W-:Y:S01]  /*13f0*/  ULDC.64 UR4, c[0x4][0x70] ;  /* 0x01001c0000047ab9 */ /* 0x000fe20000000a00 */
[----:B------:R-:W-:Y:S02]  /*1400*/  IMAD.U32 R10, RZ, RZ, UR6 ;  /* 0x00000006ff0a7e24 */ /* 0x000fe4000f8e00ff */
[----:B------:R-:W-:Y:S02]  /*1410*/  IMAD.U32 R6, RZ, RZ, UR4 ;  /* 0x00000004ff067e24 */ /* 0x000fe4000f8e00ff */
[----:B------:R-:W-:-:S02]  /*1420*/  IMAD.U32 R7, RZ, RZ, UR5 ;  /* 0x00000005ff077e24 */ /* 0x000fc4000f8e00ff */
[----:B------:R-:W-:Y:S02]  /*1430*/  IMAD.U32 R11, RZ, RZ, UR7 ;  /* 0x00000007ff0b7e24 */ /* 0x000fe4000f8e00ff */
[----:B------:R-:W-:Y:S02]  /*1440*/  IMAD.MOV.U32 R8, RZ, RZ, 0x1e1 ;  /* 0x000001e1ff087424 */ /* 0x000fe400078e00ff */
[----:B------:R-:W-:Y:S02]  /*1450*/  IMAD.MOV.U32 R12, RZ, RZ, 0x1 ;  /* 0x00000001ff0c7424 */ /* 0x000fe400078e00ff */
[----:B0-----:R-:W-:-:S07]  /*1460*/  IMAD.MOV.U32 R13, RZ, RZ, RZ ;  /* 0x000000ffff0d7224 */ /* 0x001fce00078e00ff */
[----:B------:R-:W-:-:S07]  /*1470*/  LEPC R20, `(.L_x_17) ;  /* 0x000000001014794e */ /* 0x000fce0000000000 */
[----:B-12--5:R-:W-:Y:S05]  /*1480*/  CALL.ABS.NOINC R14 ;  /* 0x000000000e007343 */ /* 0x026fea0003c00000 */
.L_x_17:
[----:B------:R-:W-:-:S13]  /*1490*/  ISETP.NE.AND P0, PT, R184, 0x3, PT ;  /* 0x00000003b800780c */ /* 0x000fda0003f05270 */
[----:B------:R-:W-:Y:S05]  /*14a0*/  @!P0 BRA `(.L_x_18) ;  /* 0x0000000000048947 */ /* 0x000fea0003800000 */
[----:B------:R-:W-:Y:S01]  /*14b0*/  BPT.TRAP 0x1 ;  /* 0x000000040000795c */ /* 0x000fe20000300000 */
.L_x_18:
[----:B------:R-:W-:Y:S02]  /*14c0*/  IMAD.U32 R3, RZ, RZ, UR37 ;  /* 0x00000025ff037e24 */ /* 0x000fe4000f8e00ff */
[----:B------:R-:W-:-:S03]  /*14d0*/  IMAD.U32 R0, RZ, RZ, UR36 ;  /* 0x00000024ff007e24 */ /* 0x000fc6000f8e00ff */
[----:B------:R-:W-:Y:S02]  /*14e0*/  LEA R3, R3, UR39, 0x3 ;  /* 0x0000002703037c11 */ /* 0x000fe4000f8e18ff */
[----:B------:R-:W-:-:S04]  /*14f0*/  SHF.L.U32 R0, R0, 0x1f, RZ ;  /* 0x0000001f00007819 */ /* 0x000fc800000006ff */
[----:B------:R0:W4:Y:S01]  /*1500*/  SYNCS.PHASECHK.TRANS64.TRYWAIT P1, [R3+URZ], R0 ;  /* 0x00000000030075a7 */ /* 0x000122000802017f */
[----:B------:R-:W-:Y:S05]  /*1510*/  @!P0 BRA `(.L_x_19) ;  /* 0x0000000000048947 */ /* 0x000fea0003800000 */
[----:B------:R-:W-:Y:S01]  /*1520*/  BPT.TRAP 0x1 ;  /* 0x000000040000795c */ /* 0x000fe20000300000 */
.L_x_19:
[----:B----4-:R-:W-:Y:S05]  /*1530*/  @P1 BRA `(.L_x_20) ;  /* 0x0000000000081947 */ /* 0x010fea0003800000 */
[----:B------:R-:W4:Y:S02]  /*1540*/  SYNCS.PHASECHK.TRANS64.TRYWAIT P1, [R3+URZ], R0 ;  /* 0x00000000030075a7 */ /* 0x000f24000802017f */
[----:B----4-:R-:W-:Y:S05]  /*1550*/  @!P1 BRA `(.L_x_21) ;  /* 0x000000dc00e89947 */ /* 0x010fea0003800000 */
.L_x_20:
[----:B------:R-:W-:-:S04]  /*1560*/  UISETP.LT.AND UP0, UPT, UR38, 0x1, UPT ;  /* 0x000000012600788c */ /* 0x000fc8000bf01270 */
[----:B------:R-:W-:-:S06]  /*1570*/  USEL UR4, UR38, 0x1, UP0 ;  /* 0x0000000126047887 */ /* 0x000fcc0008000000 */
[----:B0---4-:R-:W-:Y:S01]  /*1580*/  IMAD.U32 R0, RZ, RZ, UR4 ;  /* 0x00000004ff007e24 */ /* 0x011fe2000f8e00ff */
[----:B------:R-:W-:Y:S05]  /*1590*/  WARPSYNC.ALL ;  /* 0x0000000000007948 */ /* 0x000fea0003800000 */
[----:B------:R-:W-:-:S04]  /*15a0*/  IADD3 R0, -R0, UR38, RZ ;  /* 0x0000002600007c10 */ /* 0x000fc8000fffe1ff */
[----:B------:R-:W-:Y:S01]  /*15b0*/  ISETP.GE.AND P1, PT, R0, 0x1, PT ;  /* 0x000000010000780c */ /* 0x000fe20003f26270 */
[----:B------:R-:W-:Y:S01]  /*15c0*/  UIADD3 UR4, UR39, 0x30180, URZ ;  /* 0x0003018027047890 */ /* 0x000fe2000fffe03f */
[----:B------:R-:W-:Y:S01]  /*15d0*/  WARPGROUP.ARRIVE ;  /* 0x00000000000079c5 */ /* 0x000fe20000000000 */
[----:B------:R-:W-:Y:S02]  /*15e0*/  ULOP3.LUT UR28, UR42, 0x10000, URZ, 0xfc, !UPT ;  /* 0x000100002a1c7892 */ /* 0x000fe4000f8efc3f */
[----:B------:R-:W-:Y:S02]  /*15f0*/  USHF.R.U32.HI UR4, URZ, 0x4, UR4 ;  /* 0x000000043f047899 */ /* 0x000fe40008011604 */
[----:B------:R-:W-:Y:S02]  /*1600*/  ULEA UR20, UR37, UR28, 0xb ;  /* 0x0000001c25147291 */ /* 0x000fe4000f8e583f */
[----:B------:R-:W-:Y:S01]  /*1610*/  ULOP3.LUT UR4, UR4, 0x3fff, URZ, 0xc0, !UPT ;  /* 0x00003fff04047892 */ /* 0x000fe2000f8ec03f */
[----:B------:R-:W-:Y:S01]  /*1620*/  UMOV UR5, 0x80000020 ;  /* 0x8000002000057882 */ /* 0x000fe20000000000 */
[----:B------:R-:W-:-:S02]  /*1630*/  UMOV UR7, 0x80000020 ;  /* 0x8000002000077882 */ /* 0x000fc40000000000 */
[----:B------:R-:W-:Y:S01]  /*1640*/  ULOP3.LUT UR29, UR4, 0x10000, URZ, 0xfc, !UPT ;  /* 0x00010000041d7892 */ /* 0x000fe2000f8efc3f */
[----:B------:R-:W-:Y:S02]  /*1650*/  UMOV UR13, UR5 ;  /* 0x00000005000d7c82 */ /* 0x000fe40008000000 */
[----:B------:R-:W-:Y:S01]  /*1660*/  UMOV UR4, UR20 ;  /* 0x0000001400047c82 */ /* 0x000fe20008000000 */
[----:B------:R-:W-:Y:S01]  /*1670*/  UIMAD UR21, UR37, 0x140, UR29 ;  /* 0x00000140251578a4 */ /* 0x000fe2000f8e021d */
[----:B------:R-:W-:Y:S01]  /*1680*/  UMOV UR12, UR4 ;  /* 0x00000004000c7c82 */ /* 0x000fe20008000000 */
[----:B------:R-:W-:Y:S02]  /*1690*/  UMOV UR15, 0x80000020 ;  /* 0x80000020000f7882 */ /* 0x000fe40000000000 */
[----:B------:R-:W-:Y:S02]  /*16a0*/  UIADD3 UR14, UR21, 0x40, URZ ;  /* 0x00000040150e7890 */ /* 0x000fe4000fffe03f */
[----:B------:R-:W-:-:S02]  /*16b0*/  UIADD3 UR10, UR21, 0x80, URZ ;  /* 0x00000080150a7890 */ /* 0x000fc4000fffe03f */
[----:B------:R-:W-:Y:S01]  /*16c0*/  UMOV UR6, UR21 ;  /* 0x0000001500067c82 */ /* 0x000fe20008000000 */
[----:B------:R-:W-:Y:S01]  /*16d0*/  UMOV UR8, UR4 ;  /* 0x0000000400087c82 */ /* 0x000fe20008000000 */
[----:B------:R-:W-:Y:S01]  /*16e0*/  HGMMA.64x16x16.F32.BF16 R176, gdesc[UR4], RZ, !UPT, gsb0 ;  /* 0x0020000004b079f0 */ /* 0x000fe2000c0018ff */
[----:B------:R-:W-:Y:S01]  /*16f0*/  UMOV UR9, UR5 ;  /* 0x0000000500097c82 */ /* 0x000fe20008000000 */
[----:B------:R-:W-:Y:S01]  /*1700*/  UMOV UR11, 0x80000020 ;  /* 0x80000020000b7882 */ /* 0x000fe20000000000 */
[----:B------:R-:W-:Y:S01]  /*1710*/  UIADD3 UR26, UR21, 0xc0, URZ ;  /* 0x000000c0151a7890 */ /* 0x000fe2000fffe03f */
[----:B------:R-:W-:Y:S01]  /*1720*/  UMOV UR24, UR4 ;  /* 0x0000000400187c82 */ /* 0x000fe20008000000 */
[----:B------:R-:W-:Y:S01]  /*1730*/  UMOV UR25, UR5 ;  /* 0x0000000500197c82 */ /* 0x000fe20008000000 */
[----:B------:R-:W-:Y:S01]  /*1740*/  UMOV UR27, 0x80000020 ;  /* 0x80000020001b7882 */ /* 0x000fe20000000000 */
[----:B------:R-:W-:Y:S01]  /*1750*/  UIADD3 UR18, UR21, 0x100, URZ ;  /* 0x0000010015127890 */ /* 0x000fe2000fffe03f */
[----:B------:R-:W-:Y:S01]  /*1760*/  UMOV UR16, UR4 ;  /* 0x0000000400107c82 */ /* 0x000fe20008000000 */
[----:B------:R-:W-:Y:S01]  /*1770*/  UMOV UR17, UR5 ;  /* 0x0000000500117c82 */ /* 0x000fe20008000000 */
[----:B------:R-:W-:Y:S01]  /*1780*/  UMOV UR19, 0x80000020 ;  /* 0x8000002000137882 */ /* 0x000fe20000000000 */
[----:B------:R-:W-:-:S02]  /*1790*/  WARPGROUP.DEPBAR.LE gsb0, 0x0 ;  /* 0x00008000000079c5 */ /* 0x000fc40000010000 */
[----:B------:R-:W-:-:S06]  /*17a0*/  WARPGROUP.ARRIVE ;  /* 0x00000000000079c5 */ /* 0x000fcc0000000000 */
[----:B------:R-:W-:Y:S03]  /*17b0*/  HGMMA.64x16x16.F32.BF16 R144, gdesc[UR12], RZ, !UPT, gsb0 ;  /* 0x002000000c9079f0 */ /* 0x000fe6000c0018ff */
[----:B------:R-:W-:Y:S02]  /*17c0*/  WARPGROUP.DEPBAR.LE gsb0, 0x0 ;  /* 0x00008000000079c5 */ /* 0x000fe40000010000 */
[----:B------:R-:W-:-:S06]  /*17d0*/  WARPGROUP.ARRIVE ;  /* 0x00000000000079c5 */ /* 0x000fcc0000000000 */
[----:B------:R-:W-:Y:S01]  /*17e0*/  HGMMA.64x16x16.F32.BF16 R112, gdesc[UR8], RZ, !UPT, gsb0 ;  /* 0x00200000087079f0 */ /* 0x000fe2000c0018ff */
[----:B------:R-:W-:Y:S02]  /*17f0*/  UIADD3 UR8, UR20, 0x200, URZ ;  /* 0x0000020014087890 */ /* 0x000fe4000fffe03f */
[----:B------:R-:W-:Y:S02]  /*1800*/  WARPGROUP.DEPBAR.LE gsb0, 0x0 ;  /* 0x00008000000079c5 */ /* 0x000fe40000010000 */
[----:B------:R-:W-:-:S06]  /*1810*/  WARPGROUP.ARRIVE ;  /* 0x00000000000079c5 */ /* 0x000fcc0000000000 */
[----:B------:R-:W-:Y:S03]  /*1820*/  HGMMA.64x16x16.F32.BF16 R80, gdesc[UR24], RZ, !UPT, gsb0 ;  /* 0x00200000185079f0 */ /* 0x000fe6000c0018ff */
[----:B------:R-:W-:Y:S02]  /*1830*/  WARPGROUP.DEPBAR.LE gsb0, 0x0 ;  /* 0x00008000000079c5 */ /* 0x000fe40000010000 */
[----:B------:R-:W-:-:S06]  /*1840*/  WARPGROUP.ARRIVE ;  /* 0x00000000000079c5 */ /* 0x000fcc0000000000 */
[----:B------:R-:W-:Y:S01]  /*1850*/  HGMMA.64x16x16.F32.BF16 R48, gdesc[UR16], RZ, !UPT, gsb0 ;  /* 0x00200000103079f0 */ /* 0x000fe2000c0018ff */
[----:B------:R-:W-:Y:S01]  /*1860*/  UMOV UR16, UR8 ;  /* 0x0000000800107c82 */ /* 0x000fe20008000000 */
[----:B------:R-:W-:Y:S01]  /*1870*/  UMOV UR17, 0x80000020 ;  /* 0x8000002000117882 */ /* 0x000fe20000000000 */
[----:B------:R-:W-:Y:S01]  /*1880*/  UMOV UR24, UR16 ;  /* 0x0000001000187c82 */ /* 0x000fe20008000000 */
[----:B------:R-:W-:Y:S01]  /*1890*/  UMOV UR25, UR17 ;  /* 0x0000001100197c82 */ /* 0x000fe20008000000 */
[----:B------:R-:W-:Y:S01]  /*18a0*/  UMOV UR8, UR16 ;  /* 0x0000001000087c82 */ /* 0x000fe20008000000 */
[----:B------:R-:W-:Y:S01]  /*18b0*/  UMOV UR9, UR17 ;  /* 0x0000001100097c82 */ /* 0x000fe20008000000 */
[----:B------:R-:W-:Y:S01]  /*18c0*/  UMOV UR12, UR16 ;  /* 0x00000010000c7c82 */ /* 0x000fe20008000000 */
[----:B------:R-:W-:Y:S01]  /*18d0*/  UMOV UR13, UR17 ;  /* 0x00000011000d7c82 */ /* 0x000fe20008000000 */
[----:B------:R-:W-:Y:S01]  /*18e0*/  UMOV UR4, UR16 ;  /* 0x0000001000047c82 */ /* 0x000fe20008000000 */
[----:B------:R-:W-:Y:S01]  /*18f0*/  UMOV UR5, UR17 ;  /* 0x0000001100057c82 */ /* 0x000fe20008000000 */
[----:B------:R-:W-:-:S02]  /*1900*/  WARPGROUP.DEPBAR.LE gsb0, 0x0 ;  /* 0x00008000000079c5 */ /* 0x000fc40000010000 */
[----:B------:R-:W-:-:S06]  /*1910*/  WARPGROUP.ARRIVE ;  /* 0x00000000000079c5 */ /* 0x000fcc0000000000 */
[----:B------:R-:W-:Y:S03]  /*1920*/  HGMMA.64x16x16.F32.BF16 R40, gdesc[UR16], RZ, !UPT, gsb0 ;  /* 0x00200000102879f0 */ /* 0x000fe6000c0018ff */
[----:B------:R-:W-:Y:S02]  /*1930*/  WARPGROUP.DEPBAR.LE gsb0, 0x0 ;  /* 0x00008000000079c5 */ /* 0x000fe40000010000 */
        /* <DEDUP_REMOVED lines=24> */
[----:B------:R-:W-:Y:S01]  /*1ac0*/  HGMMA.64x16x16.F32.BF16 R160, gdesc[UR4], RZ, !UPT, gsb0 ;  /* 0x0020000004a079f0 */ /* 0x000fe2000c0018ff */
[----:B------:R-:W-:Y:S02]  /*1ad0*/  UMOV UR5, 0x80000020 ;  /* 0x8000002000057882 */ /* 0x000fe40000000000 */
[----:B------:R-:W-:Y:S02]  /*1ae0*/  WARPGROUP.DEPBAR.LE gsb0, 0x0 ;  /* 0x00008000000079c5 */ /* 0x000fe40000010000 */
[----:B------:R-:W-:-:S06]  /*1af0*/  WARPGROUP.ARRIVE ;  /* 0x00000000000079c5 */ /* 0x000fcc0000000000 */
[----:B------:R-:W-:Y:S01]  /*1b00*/  HGMMA.64x16x16.F32.BF16 R128, gdesc[UR12], RZ, !UPT, gsb0 ;  /* 0x002000000c8079f0 */ /* 0x000fe2000c0018ff */
[----:B------:R-:W-:Y:S02]  /*1b10*/  UIADD3 UR12, UR20, 0x600, URZ ;  /* 0x00000600140c7890 */ /* 0x000fe4000fffe03f */
[----:B------:R-:W-:Y:S02]  /*1b20*/  WARPGROUP.DEPBAR.LE gsb0, 0x0 ;  /* 0x00008000000079c5 */ /* 0x000fe40000010000 */
[----:B------:R-:W-:-:S06]  /*1b30*/  WARPGROUP.ARRIVE ;  /* 0x00000000000079c5 */ /* 0x000fcc0000000000 */
[----:B------:R-:W-:Y:S01]  /*1b40*/  HGMMA.64x16x16.F32.BF16 R96, gdesc[UR8], RZ, !UPT, gsb0 ;  /* 0x00200000086079f0 */ /* 0x000fe2000c0018ff */
[----:B------:R-:W-:-:S07]  /*1b50*/  UIADD3 UR8, UR20, 0x2, URZ ;  /* 0x0000000214087890 */ /* 0x000fce000fffe03f */
[----:B------:R-:W-:Y:S01]  /*1b60*/  UMOV UR4, UR8 ;  /* 0x0000000800047c82 */ /* 0x000fe20008000000 */
[----:B------:R-:W-:Y:S02]  /*1b70*/  WARPGROUP.DEPBAR.LE gsb0, 0x0 ;  /* 0x00008000000079c5 */ /* 0x000fe40000010000 */
[----:B------:R-:W-:-:S06]  /*1b80*/  WARPGROUP.ARRIVE ;  /* 0x00000000000079c5 */ /* 0x000fcc0000000000 */
[----:B------:R-:W-:Y:S01]  /*1b90*/  HGMMA.64x16x16.F32.BF16 R64, gdesc[UR24], RZ, !UPT, gsb0 ;  /* 0x00200000184079f0 */ /* 0x000fe2000c0018ff */
[----:B------:R-:W-:Y:S01]  /*1ba0*/  UMOV UR24, UR4 ;  /* 0x0000000400187c82 */ /* 0x000fe20008000000 */
[----:B------:R-:W-:Y:S01]  /*1bb0*/  UMOV UR25, UR5 ;  /* 0x0000000500197c82 */ /* 0x000fe20008000000 */
        /* <DEDUP_REMOVED lines=9> */
[----:B------:R-:W-:Y:S02]  /*1c50*/  WARPGROUP.DEPBAR.LE gsb0, 0x0 ;  /* 0x00008000000079c5 */ /* 0x000fe40000010000 */
[----:B------:R-:W-:-:S06]  /*1c60*/  WARPGROUP.ARRIVE ;  /* 0x00000000000079c5 */ /* 0x000fcc0000000000 */
[----:B------:R-:W-:Y:S01]  /*1c70*/  HGMMA.64x16x16.F32.BF16 R24, gdesc[UR16], RZ, !UPT, gsb0 ;  /* 0x00200000101879f0 */ /* 0x000fe2000c0018ff */
[----:B------:R-:W-:Y:S01]  /*1c80*/  UMOV UR18, UR26 ;  /* 0x0000001a00127c82 */ /* 0x000fe20008000000 */
[----:B------:R-:W-:Y:S01]  /*1c90*/  UMOV UR19, UR27 ;  /* 0x0000001b00137c82 */ /* 0x000fe20008000000 */
[----:B------:R-:W-:Y:S01]  /*1ca0*/  UIADD3 UR26, UR21, 0x102, URZ ;  /* 0x00000102151a7890 */ /* 0x000fe2000fffe03f */
[----:B------:R-:W-:Y:S01]  /*1cb0*/  UMOV UR27, 0x80000020 ;  /* 0x80000020001b7882 */ /* 0x000fe20000000000 */
[----:B------:R-:W-:Y:S02]  /*1cc0*/  WARPGROUP.DEPBAR.LE gsb0, 0x0 ;  /* 0x00008000000079c5 */ /* 0x000fe40000010000 */
[----:B------:R-:W-:-:S06]  /*1cd0*/  WARPGROUP.ARRIVE ;  /* 0x00000000000079c5 */ /* 0x000fcc0000000000 */
[----:B------:R-:W-:Y:S01]  /*1ce0*/  HGMMA.64x16x16.F32.BF16 R56, gdesc[UR16], RZ, !UPT, gsb0 ;  /* 0x00200000103879f0 */ /* 0x000fe2000c0018ff */
[----:B------:R-:W-:Y:S01]  /*1cf0*/  UMOV UR18, UR6 ;  /* 0x0000000600127c82 */ /* 0x000fe20008000000 */
[----:B------:R-:W-:Y:S01]  /*1d00*/  UMOV UR19, UR7 ;  /* 0x0000000700137c82 */ /* 0x000fe20008000000 */
[----:B------:R-:W-:Y:S01]  /*1d10*/  UMOV UR7, 0x80000020 ;  /* 0x8000002000077882 */ /* 0x000fe20000000000 */
[----:B------:R-:W-:Y:S02]  /*1d20*/  WARPGROUP.DEPBAR.LE gsb0, 0x0 ;  /* 0x00008000000079c5 */ /* 0x000fe40000010000 */
[----:B------:R-:W-:-:S06]  /*1d30*/  WARPGROUP.ARRIVE ;  /* 0x00000000000079c5 */ /* 0x000fcc0000000000 */
[----:B------:R-:W-:Y:S01]  /*1d40*/  HGMMA.64x16x16.F32.BF16 R88, gdesc[UR8], RZ, !UPT, gsb0 ;  /* 0x00200000085879f0 */ /* 0x000fe2000c0018ff */
[----:B------:R-:W-:Y:S01]  /*1d50*/  UIADD3 UR10, UR21, 0x2, URZ ;  /* 0x00000002150a7890 */ /* 0x000fe2000fffe03f */
[----:B------:R-:W-:Y:S01]  /*1d60*/  UMOV UR8, UR4 ;  /* 0x0000000400087c82 */ /* 0x000fe20008000000 */
[----:B------:R-:W-:Y:S01]  /*1d70*/  UMOV UR9, UR5 ;  /* 0x0000000500097c82 */ /* 0x000fe20008000000 */
[----:B------:R-:W-:-:S04]  /*1d80*/  UMOV UR11, 0x80000020 ;  /* 0x80000020000b7882 */ /* 0x000fc80000000000 */
[----:B------:R-:W-:Y:S01]  /*1d90*/  UMOV UR6, UR10 ;  /* 0x0000000a00067c82 */ /* 0x000fe20008000000 */
        /* <DEDUP_REMOVED lines=11> */
[----:B------:R-:W-:Y:S02]  /*1e50*/  UIADD3 UR16, UR21, 0x82, URZ ;  /* 0x0000008215107890 */ /* 0x000fe4000fffe03f */
[----:B------:R-:W-:Y:S01]  /*1e60*/  UIADD3 UR18, UR21, 0xc2, URZ ;  /* 0x000000c215127890 */ /* 0x000fe2000fffe03f */
[----:B------:R-:W-:Y:S01]  /*1e70*/  UMOV UR17, UR5 ;  /* 0x0000000500117c82 */ /* 0x000fe20008000000 */
[----:B------:R-:W-:-:S03]  /*1e80*/  UMOV UR19, 0x80000020 ;  /* 0x8000002000137882 */ /* 0x000fc60000000000 */
[----:B------:R-:W-:Y:S01]  /*1e90*/  UMOV UR14, UR16 ;  /* 0x00000010000e7c82 */ /* 0x000fe20008000000 */
[----:B------:R-:W-:Y:S01]  /*1ea0*/  UMOV UR16, UR4 ;  /* 0x0000000400107c82 */ /* 0x000fe20008000000 */
[----:B------:R-:W-:Y:S02]  /*1eb0*/  WARPGROUP.DEPBAR.LE gsb0, 0x0 ;  /* 0x00008000000079c5 */ /* 0x000fe40000010000 */
[----:B------:R-:W-:-:S06]  /*1ec0*/  WARPGROUP.ARRIVE ;  /* 0x00000000000079c5 */ /* 0x000fcc0000000000 */
[----:B------:R-:W-:Y:S03]  /*1ed0*/  HGMMA.64x16x16.F32.BF16 R176, gdesc[UR4], R176, gsb0 ;  /* 0x0020000004b079f0 */ /* 0x000fe600080018b0 */
[----:B------:R-:W-:Y:S02]  /*1ee0*/  WARPGROUP.DEPBAR.LE gsb0, 0x0 ;  /* 0x00008000000079c5 */ /* 0x000fe40000010000 */
[----:B------:R-:W-:-:S06]  /*1ef0*/  WARPGROUP.ARRIVE ;  /* 0x00000000000079c5 */ /* 0x000fcc0000000000 */
[----:B------:R-:W-:Y:S01]  /*1f00*/  HGMMA.64x16x16.F32.BF16 R144, gdesc[UR8], R144, gsb0 ;  /* 0x00200000089079f0 */ /* 0x000fe20008001890 */
[----:B------:R-:W-:Y:S02]  /*1f10*/  UIADD3 UR8, UR20, 0x202, URZ ;  /* 0x0000020214087890 */ /* 0x000fe4000fffe03f */
[----:B------:R-:W-:Y:S02]  /*1f20*/  WARPGROUP.DEPBAR.LE gsb0, 0x0 ;  /* 0x00008000000079c5 */ /* 0x000fe40000010000 */
[----:B------:R-:W-:-:S06]  /*1f30*/  WARPGROUP.ARRIVE ;  /* 0x00000000000079c5 */ /* 0x000fcc0000000000 */
[----:B------:R-:W-:Y:S03]  /*1f40*/  HGMMA.64x16x16.F32.BF16 R112, gdesc[UR12], R112, gsb0 ;  /* 0x002000000c7079f0 */ /* 0x000fe60008001870 */
[----:B------:R-:W-:Y:S02]  /*1f50*/  WARPGROUP.DEPBAR.LE gsb0, 0x0 ;  /* 0x00008000000079c5 */ /* 0x000fe40000010000 */
[----:B------:R-:W-:-:S06]  /*1f60*/  WARPGROUP.ARRIVE ;  /* 0x00000000000079c5 */ /* 0x000fcc0000000000 */
[----:B------:R-:W-:Y:S03]  /*1f70*/  HGMMA.64x16x16.F32.BF16 R80, gdesc[UR16], R80, gsb0 ;  /* 0x00200000105079f0 */ /* 0x000fe60008001850 */
[----:B------:R-:W-:Y:S02]  /*1f80*/  WARPGROUP.DEPBAR.LE gsb0, 0x0 ;  /* 0x00008000000079c5 */ /* 0x000fe40000010000 */
[----:B------:R-:W-:-:S06]  /*1f90*/  WARPGROUP.ARRIVE ;  /* 0x00000000000079c5 */ /* 0x000fcc0000000000 */
[----:B------:R-:W-:Y:S01]  /*1fa0*/  HGMMA.64x16x16.F32.BF16 R48, gdesc[UR24], R48, gsb0 ;  /* 0x00200000183079f0 */ /* 0x000fe20008001830 */
        /* <DEDUP_REMOVED lines=19> */
[----:B------:R-:W-:Y:S02]  /*20e0*/  UIADD3 UR12, UR20, 0x402, URZ ;  /* 0x00000402140c7890 */ /* 0x000fe4000fffe03f */
[----:B------:R-:W-:Y:S01]  /*20f0*/  UIADD3 UR20, UR20, 0x602, URZ ;  /* 0x0000060214147890 */ /* 0x000fe2000fffe03f */
        /* <DEDUP_REMOVED lines=57> */
[----:B------:R-:W-:Y:S05]  /*2490*/  @!P1 BRA `(.L_x_22) ;  /* 0x00000010002c9947 */ /* 0x000fea0003800000 */
[----:B------:R-:W-:Y:S01]  /*24a0*/  UIADD3 UR30, UR37, 0x1, URZ ;  /* 0x00000001251e7890 */ /* 0x000fe2000fffe03f */
[----:B------:R-:W-:Y:S02]  /*24b0*/  IMAD.MOV.U32 R3, RZ, RZ, R0 ;  /* 0x000000ffff037224 */ /* 0x000fe400078e0000 */
[----:B-1-3--:R-:W-:Y:S01]  /*24c0*/  IMAD.U32 R4, RZ, RZ, UR37 ;  /* 0x00000025ff047e24 */ /* 0x00afe2000f8e00ff */
[----:B------:R-:W-:-:S04]  /*24d0*/  UISETP.NE.AND UP0, UPT, UR30, 0x6, UPT ;  /* 0x000000061e00788c */ /* 0x000fc8000bf05270 */
[----:B------:R-:W-:Y:S02]  /*24e0*/  USEL UR4, URZ, 0x1, UP0 ;  /* 0x000000013f047887 */ /* 0x000fe40008000000 */
[----:B------:R-:W-:Y:S02]  /*24f0*/  USEL UR30, UR30, URZ, UP0 ;  /* 0x0000003f1e1e7287 */ /* 0x000fe40008000000 */
[----:B------:R-:W-:-:S06]  /*2500*/  ULOP3.LUT UR4, UR36, UR4, URZ, 0x3c, !UPT ;  /* 0x0000000424047292 */ /* 0x000fcc000f8e3c3f */
[----:B------:R-:W-:-:S07]  /*2510*/  IMAD.U32 R7, RZ, RZ, UR4 ;  /* 0x00000004ff077e24 */ /* 0x000fce000f8e00ff */
.L_x_29:
[----:B------:R-:W-:Y:S05]  /*2520*/  @!P0 BRA `(.L_x_23) ;  /* 0x0000000000048947 */ /* 0x000fea0003800000 */
[----:B------:R-:W-:Y:S01]  /*2530*/  BPT.TRAP 0x1 ;  /* 0x000000040000795c */ /* 0x000fe20000300000 */
.L_x_23:
[----:B------:R-:W-:Y:S01]  /*2540*/  ULEA UR4, UR30, UR39, 0x3 ;  /* 0x000000271e047291 */ /* 0x000fe2000f8e183f */
[----:B------:R-:W-:-:S08]  /*2550*/  SHF.L.U32 R5, R7, 0x1f, RZ ;  /* 0x0000001f07057819 */ /* 0x000fd000000006ff */
[----:B------:R0:W1:Y:S01]  /*2560*/  SYNCS.PHASECHK.TRANS64.TRYWAIT P1, [UR4], R5 ;  /* 0x00000005ff0075a7 */ /* 0x0000620008020144 */
[----:B------:R-:W-:Y:S05]  /*2570*/  @!P0 BRA `(.L_x_24) ;  /* 0x0000000000048947 */ /* 0x000fea0003800000 */
[----:B------:R-:W-:Y:S01]  /*2580*/  BPT.TRAP 0x1 ;  /* 0x000000040000795c */ /* 0x000fe20000300000 */
.L_x_24:
[----:B-1----:R-:W-:Y:S05]  /*2590*/  @P1 BRA `(.L_x_25) ;  /* 0x0000000000081947 */ /* 0x002fea0003800000 */
[----:B------:R-:W1:Y:S02]  /*25a0*/  SYNCS.PHASECHK.TRANS64.TRYWAIT P1, [UR4], R5 ;  /* 0x00000005ff0075a7 */ /* 0x000e640008020144 */
[----:B-1----:R-:W-:Y:S05]  /*25b0*/  @!P1 BRA `(.L_x_26) ;  /* 0x000000cc00e49947 */ /* 0x002fea0003800000 */
.L_x_25:
[----:B------:R-:W-:Y:S01]  /*25c0*/  ULEA UR20, UR30, UR28, 0xb ;  /* 0x0000001c1e147291 */ /* 0x000fe2000f8e583f */
[----:B------:R-:W-:Y:S01]  /*25d0*/  WARPGROUP.ARRIVE ;  /* 0x00000000000079c5 */ /* 0x000fe20000000000 */
[----:B------:R-:W-:Y:S01]  /*25e0*/  UIMAD UR22, UR30, 0x140, UR29 ;  /* 0x000001401e1678a4 */ /* 0x000fe2000f8e021d */
[----:B------:R-:W-:Y:S01]  /*25f0*/  UMOV UR21, 0x80000020 ;  /* 0x8000002000157882 */ /* 0x000fe20000000000 */
[----:B------:R-:W-:Y:S02]  /*2600*/  UMOV UR23, 0x80000020 ;  /* 0x8000002000177882 */ /* 0x000fe40000000000 */
[----:B------:R-:W-:Y:S01]  /*2610*/  UIADD3 UR26, UR22, 0x40, URZ ;  /* 0x00000040161a7890 */ /* 0x000fe2000fffe03f */
[----:B------:R-:W-:Y:S01]  /*2620*/  UMOV UR24, UR20 ;  /* 0x0000001400187c82 */ /* 0x000fe20008000000 */
[----:B------:R-:W-:Y:S01]  /*2630*/  UMOV UR25, UR21 ;  /* 0x0000001500197c82 */ /* 0x000fe20008000000 */
[----:B------:R-:W-:Y:S02]  /*2640*/  UMOV UR27, 0x80000020 ;  /* 0x80000020001b7882 */ /* 0x000fe40000000000 */
[----:B------:R-:W-:Y:S01]  /*2650*/  HGMMA.64x16x16.F32.BF16 R176, gdesc[UR20], R176, gsb0 ;  /* 0x0020000014b079f0 */ /* 0x000fe200080018b0 */
        /* <DEDUP_REMOVED lines=12> */
[----:B------:R-:W-:-:S03]  /*2720*/  UIADD3 UR4, UR20, 0x200, URZ ;  /* 0x0000020014047890 */ /* 0x000fc6000fffe03f */
[----:B------:R-:W-:Y:S01]  /*2730*/  UMOV UR6, UR18 ;  /* 0x0000001200067c82 */ /* 0x000fe20008000000 */
[----:B------:R-:W-:Y:S01]  /*2740*/  UMOV UR7, UR19 ;  /* 0x0000001300077c82 */ /* 0x000fe20008000000 */
[----:B------:R-:W-:Y:S01]  /*2750*/  UMOV UR5, 0x80000020 ;  /* 0x8000002000057882 */ /* 0x000fe20000000000 */
        /* <DEDUP_REMOVED lines=12> */
[----:B------:R-:W-:Y:S01]  /*2820*/  HGMMA.64x16x16.F32.BF16 R48, gdesc[UR16], R48, gsb0 ;  /* 0x00200000103079f0 */ /* 0x000fe20008001830 */
[----:B------:R-:W-:Y:S01]  /*2830*/  UIADD3 UR16, UR20, 0x600, URZ ;  /* 0x0000060014107890 */ /* 0x000fe2000fffe03f */
[----:B------:R-:W-:Y:S02]  /*2840*/  UMOV UR17, 0x80000020 ;  /* 0x8000002000117882 */ /* 0x000fe40000000000 */
[----:B------:R-:W-:Y:S01]  /*2850*/  UMOV UR13, UR17 ;  /* 0x00000011000d7c82 */ /* 0x000fe20008000000 */
[----:B------:R-:W-:Y:S01]  /*2860*/  UMOV UR9, UR17 ;  /* 0x0000001100097c82 */ /* 0x000fe20008000000 */
[----:B------:R-:W-:Y:S02]  /*2870*/  UMOV UR25, UR17 ;  /* 0x0000001100197c82 */ /* 0x000fe40008000000 */
[----:B------:R-:W-:Y:S01]  /*2880*/  UMOV UR12, UR16 ;  /* 0x00000010000c7c82 */ /* 0x000fe20008000000 */
[----:B------:R-:W-:Y:S01]  /*2890*/  UMOV UR24, UR16 ;  /* 0x0000001000187c82 */ /* 0x000fe20008000000 */
[----:B------:R-:W-:-:S02]  /*28a0*/  WARPGROUP.DEPBAR.LE gsb0, 0x0 ;  /* 0x00008000000079c5 */ /* 0x000fc40000010000 */
[----:B------:R-:W-:-:S06]  /*28b0*/  WARPGROUP.ARRIVE ;  /* 0x00000000000079c5 */ /* 0x000fcc0000000000 */
[----:B------:R-:W-:Y:S01]  /*28c0*/  HGMMA.64x16x16.F32.BF16 R40, gdesc[UR4], R40, gsb0 ;  /* 0x00200000042879f0 */ /* 0x000fe20008001828 */
[----:B------:R-:W-:Y:S01]  /*28d0*/  UMOV UR6, UR14 ;  /* 0x0000000e00067c82 */ /* 0x000fe20008000000 */
[----:B------:R-:W-:Y:S01]  /*28e0*/  UMOV UR7, UR15 ;  /* 0x0000000f00077c82 */ /* 0x000fe20008000000 */
[----:B------:R-:W-:Y:S02]  /*28f0*/  WARPGROUP.DEPBAR.LE gsb0, 0x0 ;  /* 0x00008000000079c5 */ /* 0x000fe40000010000 */
        /* <DEDUP_REMOVED lines=19> */
[----:B------:R-:W-:Y:S01]  /*2a30*/  UMOV UR4, UR8 ;  /* 0x0000000800047c82 */ /* 0x000fe20008000000 */
[----:B------:R-:W-:Y:S01]  /*2a40*/  UMOV UR5, 0x80000020 ;  /* 0x8000002000057882 */ /* 0x000fe20000000000 */
        /* <DEDUP_REMOVED lines=24> */
[----:B------:R-:W-:Y:S02]  /*2bd0*/  UIADD3 UR4, UR20, 0x2, URZ ;  /* 0x0000000214047890 */ /* 0x000fe4000fffe03f */
[----:B------:R-:W-:Y:S01]  /*2be0*/  UIADD3 UR6, UR22, 0x2, URZ ;  /* 0x0000000216067890 */ /* 0x000fe2000fffe03f */
[----:B------:R-:W-:Y:S01]  /*2bf0*/  UMOV UR5, 0x80000020 ;  /* 0x8000002000057882 */ /* 0x000fe20000000000 */
[----:B------:R-:W-:Y:S01]  /*2c00*/  UMOV UR7, 0x80000020 ;  /* 0x8000002000077882 */ /* 0x000fe20000000000 */
        /* <DEDUP_REMOVED lines=8> */
[----:B------:R-:W-:Y:S01]  /*2c90*/  UIADD3 UR14, UR22, 0x82, URZ ;  /* 0x00000082160e7890 */ /* 0x000fe2000fffe03f */
[----:B------:R-:W-:Y:S01]  /*2ca0*/  UMOV UR12, UR4 ;  /* 0x00000004000c7c82 */ /* 0x000fe20008000000 */
[----:B------:R-:W-:Y:S01]  /*2cb0*/  UMOV UR13, UR5 ;  /* 0x00000005000d7c82 */ /* 0x000fe20008000000 */
[----:B------:R-:W-:Y:S01]  /*2cc0*/  UMOV UR15, 0x80000020 ;  /* 0x80000020000f7882 */ /* 0x000fe20000000000 */
        /* <DEDUP_REMOVED lines=116> */
[----:B------:R-:W-:Y:S01]  /*3410*/  BPT.TRAP 0x1 ;  /* 0x000000040000795c */ /* 0x000fe20000300000 */
.L_x_27:
[----:B------:R-:W-:-:S13]  /*3420*/  ISETP.NE.AND P1, PT, R2, RZ, PT ;  /* 0x000000ff0200720c */ /* 0x000fda0003f25270 */
[----:B01----:R-:W-:-:S05]  /*3430*/  @P1 LEA R5, R4, UR39, 0x3 ;  /* 0x0000002704051c11 */ /* 0x003fca000f8e18ff */
[----:B------:R-:W-:-:S05]  /*3440*/  @P1 VIADD R5, R5, 0x30 ;  /* 0x0000003005051836 */ /* 0x000fca0000000000 */
[----:B------:R-:W-:-:S04]  /*3450*/  @P1 PRMT R5, R16, 0x654, R5 ;  /* 0x0000065410051816 */ /* 0x000fc80000000005 */
[----:B------:R0:W-:Y:S01]  /*3460*/  @P1 SYNCS.ARRIVE.TRANS64.RED.A1T0 RZ, [R5+URZ], RZ ;  /* 0x000000ff05ff19a7 */ /* 0x0001e2000810043f */
[----:B------:R-:W-:-:S13]  /*3470*/  ISETP.GT.U32.AND P1, PT, R18, 0x1, PT ;  /* 0x000000011200780c */ /* 0x000fda0003f24070 */
[----:B0-----:R-:W-:Y:S05]  /*3480*/  @P1 BRA `(.L_x_28) ;  /* 0x0000000000041947 */ /* 0x001fea0003800000 */
[----:B------:R-:W-:Y:S01]  /*3490*/  BPT.TRAP 0x1 ;  /* 0x000000040000795c */ /* 0x000fe20000300000 */
.L_x_28:
[----:B------:R-:W-:Y:S01]  /*34a0*/  UIADD3 UR30, UR30, 0x1, URZ ;  /* 0x000000011e1e7890 */ /* 0x000fe2000fffe03f */
[C---:B------:R-:W-:Y:S01]  /*34b0*/  ISETP.GT.AND P2, PT, R3.reuse, 0x1, PT ;  /* 0x000000010300780c */ /* 0x040fe20003f44270 */
[----:B------:R-:W-:Y:S02]  /*34c0*/  VIADD R4, R4, 0x1 ;  /* 0x0000000104047836 */ /* 0x000fe40000000000 */
[----:B------:R-:W-:Y:S01]  /*34d0*/  UISETP.NE.AND UP0, UPT, UR30, 0x6, UPT ;  /* 0x000000061e00788c */ /* 0x000fe2000bf05270 */
[----:B------:R-:W-:Y:S02]  /*34e0*/  VIADD R3, R3, 0xffffffff ;  /* 0xffffffff03037836 */ /* 0x000fe40000000000 */
[C---:B------:R-:W-:Y:S01]  /*34f0*/  ISETP.NE.AND P1, PT, R4.reuse, 0x6, PT ;  /* 0x000000060400780c */ /* 0x040fe20003f25270 */
[----:B------:R-:W-:Y:S02]  /*3500*/  USEL UR4, URZ, 0x1, UP0 ;  /* 0x000000013f047887 */ /* 0x000fe40008000000 */
[----:B------:R-:W-:Y:S01]  /*3510*/  USEL UR30, UR30, URZ, UP0 ;  /* 0x0000003f1e1e7287 */ /* 0x000fe20008000000 */
[----:B------:R-:W-:-:S03]  /*3520*/  SEL R4, R4, RZ, P1 ;  /* 0x000000ff04047207 */ /* 0x000fc60000800000 */
[----:B------:R-:W-:Y:S01]  /*3530*/  LOP3.LUT R7, R7, UR4, RZ, 0x3c, !PT ;  /* 0x0000000407077c12 */ /* 0x000fe2000f8e3cff */
[----:B------:R-:W-:Y:S07]  /*3540*/  @P2 BRA `(.L_x_29) ;  /* 0xffffffec00f42947 */ /* 0x000fee000383ffff */
.L_x_22:
[----:B------:R-:W0:Y:S02]  /*3550*/  LDC R3, c[0x0][0x28c] ;  /* 0x0000a300ff037b82 */ /* 0x000e240000000800 */
[----:B0-----:R-:W-:-:S13]  /*3560*/  ISETP.GE.AND P1, PT, R3, 0x1, PT ;  /* 0x000000010300780c */ /* 0x001fda0003f26270 */
[----:B------:R-:W-:Y:S05]  /*3570*/  @!P1 BRA `(.L_x_30) ;  /* 0x0000000000389947 */ /* 0x000fea0003800000 */
[----:B------:R-:W-:Y:S05]  /*3580*/  @!P0 BRA `(.L_x_31) ;  /* 0x0000000000048947 */ /* 0x000fea0003800000 */
[----:B------:R-:W-:Y:S01]  /*3590*/  BPT.TRAP 0x1 ;  /* 0x000000040000795c */ /* 0x000fe20000300000 */
.L_x_31:
[----:B------:R-:W-:-:S13]  /*35a0*/  ISETP.NE.AND P0, PT, R2, RZ, PT ;  /* 0x000000ff0200720c */ /* 0x000fda0003f05270 */
[----:B------:R-:W-:-:S04]  /*35b0*/  @P0 VIADD R0, R0, UR37 ;  /* 0x0000002500000c36 */ /* 0x000fc80008000000 */
[----:B-1-3--:R-:W-:-:S05]  /*35c0*/  @P0 IMAD.WIDE.U32 R4, R0, -0x55555555, RZ ;  /* 0xaaaaaaab00040825 */ /* 0x00afca00078e00ff */
[----:B------:R-:W-:-:S05]  /*35d0*/  @P0 SHF.R.U32.HI R5, RZ, 0x2, R5 ;  /* 0x00000002ff050819 */ /* 0x000fca0000011605 */
[----:B------:R-:W-:-:S05]  /*35e0*/  @P0 IMAD R0, R5, -0x6, R0 ;  /* 0xfffffffa05000824 */ /* 0x000fca00078e0200 */
[----:B------:R-:W-:-:S05]  /*35f0*/  @P0 LEA R0, R0, UR39, 0x3 ;  /* 0x0000002700000c11 */ /* 0x000fca000f8e18ff */
[----:B------:R-:W-:-:S05]  /*3600*/  @P0 VIADD R3, R0, 0x30 ;  /* 0x0000003000030836 */ /* 0x000fca0000000000 */
[----:B------:R-:W-:-:S04]  /*3610*/  @P0 PRMT R3, R16, 0x654, R3 ;  /* 0x0000065410030816 */ /* 0x000fc80000000003 */
[----:B------:R0:W-:Y:S01]  /*3620*/  @P0 SYNCS.ARRIVE.TRANS64.RED.A1T0 RZ, [R3+URZ], RZ ;  /* 0x000000ff03ff09a7 */ /* 0x0001e2000810043f */
[----:B------:R-:W-:-:S13]  /*3630*/  ISETP.GT.U32.AND P0, PT, R18, 0x1, PT ;  /* 0x000000011200780c */ /* 0x000fda0003f04070 */
[----:B0-----:R-:W-:Y:S05]  /*3640*/  @P0 BRA `(.L_x_30) ;  /* 0x0000000000040947 */ /* 0x001fea0003800000 */
[----:B------:R-:W-:Y:S01]  /*3650*/  BPT.TRAP 0x1 ;  /* 0x000000040000795c */ /* 0x000fe20000300000 */
.L_x_30:
[----:B------:R-:W4:Y:S01]  /*3660*/  LDL.LU R7, [R1] ;  /* 0x0000000001077983 */ /* 0x000f220000300800 */
[----:B------:R-:W0:Y:S01]  /*3670*/  LDC R6, c[0x0][0x288] ;  /* 0x0000a200ff067b82 */ /* 0x000e220000000800 */
[----:B------:R-:W1:Y:S01]  /*3680*/  S2R R11, SR_TID.X ;  /* 0x00000000000b7919 */ /* 0x000e620000002100 */
[----:B------:R-:W-:Y:S01]  /*3690*/  IMAD R9, R23, 0x50, RZ ;  /* 0x0000005017097824 */ /* 0x000fe200078e02ff */
[----:B------:R-:W-:Y:S01]  /*36a0*/  UIADD3 UR37, UR38, UR37, URZ ;  /* 0x0000002526257290 */ /* 0x000fe2000fffe03f */
[----:B------:R-:W-:Y:S01]  /*36b0*/  ULDC UR7, c[0x0][0x284] ;  /* 0x0000a10000077ab9 */ /* 0x000fe20000000800 */
[----:B------:R-:W-:Y:S02]  /*36c0*/  UISETP.GE.U32.AND UP1, UPT, UR38, 0x6, UPT ;  /* 0x000000062600788c */ /* 0x000fe4000bf26070 */
[----:B------:R-:W-:Y:S01]  /*36d0*/  UISETP.GT.U32.AND UP0, UPT, UR37, 0x5, UPT ;  /* 0x000000052500788c */ /* 0x000fe2000bf04070 */
[----:B------:R-:W-:Y:S01]  /*36e0*/  SHF.R.S32.HI R13, RZ, 0x1f, R17 ;  /* 0x0000001fff0d7819 */ /* 0x000fe20000011411 */
[----:B------:R-:W-:-:S02]  /*36f0*/  ULDC.64 UR8, c[0x0][0x5d0] ;  /* 0x0001740000087ab9 */ /* 0x000fc40000000a00 */
[----:B------:R-:W-:Y:S01]  /*3700*/  UISETP.LT.U32.AND UP0, UPT, UR38, 0x6, UP0 ;  /* 0x000000062600788c */ /* 0x000fe20008701070 */
[--C-:B-1----:R-:W-:Y:S02]  /*3710*/  SHF.R.U32.HI R0, RZ, 0x2, R11.reuse ;  /* 0x00000002ff007819 */ /* 0x102fe4000001160b */
[----:B---3--:R-:W-:Y:S02]  /*3720*/  SHF.R.U32.HI R5, RZ, 0x7, R11 ;  /* 0x00000007ff057819 */ /* 0x008fe4000001160b */
[----:B------:R-:W-:Y:S02]  /*3730*/  LOP3.LUT R4, R11, 0x60, RZ, 0xc0, !PT ;  /* 0x000000600b047812 */ /* 0x000fe400078ec0ff */
[----:B------:R-:W-:Y:S02]  /*3740*/  LOP3.LUT R3, R0, 0x7, RZ, 0xc0, !PT ;  /* 0x0000000700037812 */ /* 0x000fe400078ec0ff */
[----:B------:R-:W-:Y:S02]  /*3750*/  LOP3.LUT R0, R5, 0x1, RZ, 0xc0, !PT ;  /* 0x0000000105007812 */ /* 0x000fe400078ec0ff */
[----:B------:R-:W-:-:S02]  /*3760*/  SHF.R.U32.HI R8, RZ, 0x1, R4 ;  /* 0x00000001ff087819 */ /* 0x000fc40000011604 */
[----:B------:R-:W-:Y:S01]  /*3770*/  LOP3.LUT R4, R11, 0x3, RZ, 0xc0, !PT ;  /* 0x000000030b047812 */ /* 0x000fe200078ec0ff */
[----:B------:R-:W-:Y:S01]  /*3780*/  IMAD.SHL.U32 R10, R0, 0x40, RZ ;  /* 0x00000040000a7824 */ /* 0x000fe200078e00ff */
[--C-:B------:R-:W-:Y:S02]  /*3790*/  IADD3 R5, RZ, -R8, -R3.reuse ;  /* 0x80000008ff057210 */ /* 0x100fe40007ffe803 */
[----:B0-----:R-:W-:Y:S02]  /*37a0*/  ISETP.GE.AND P0, PT, R9, R6, PT ;  /* 0x000000060900720c */ /* 0x001fe40003f06270 */
[----:B--2---:R-:W-:Y:S01]  /*37b0*/  LOP3.LUT R187, R10, 0x40, R3, 0xe2, !PT ;  /* 0x000000400abb7812 */ /* 0x004fe200078ee203 */
[----:B------:R-:W-:Y:S02]  /*37c0*/  IMAD R23, R0, -0x40, R5 ;  /* 0xffffffc000177824 */ /* 0x000fe400078e0205 */
[----:B------:R-:W-:Y:S02]  /*37d0*/  IMAD R10, R4, -0x2, R6 ;  /* 0xfffffffe040a7824 */ /* 0x000fe400078e0206 */
[----:B------:R-:W-:Y:S01]  /*37e0*/  IMAD.SHL.U32 R4, R11, 0x2, RZ ;  /* 0x000000020b047824 */ /* 0x000fe200078e00ff */
[----:B------:R-:W-:-:S02]  /*37f0*/  UIMAD.WIDE.U32 UR4, UR37, -0x55555555, URZ ;  /* 0xaaaaaaab250478a5 */ /* 0x000fc4000f8e003f */
[----:B------:R-:W-:Y:S02]  /*3800*/  USEL UR6, URZ, 0x1, !UP0 ;  /* 0x000000013f067887 */ /* 0x000fe4000c000000 */
[----:B------:R-:W-:Y:S01]  /*3810*/  LOP3.LUT R4, R9, 0x6, R4, 0xf8, !PT ;  /* 0x0000000609047812 */ /* 0x000fe200078ef804 */
[----:B------:R-:W-:Y:S01]  /*3820*/  IMAD R6, R13, UR8, RZ ;  /* 0x000000080d067c24 */ /* 0x000fe2000f8e02ff */
[----:B------:R-:W-:Y:S02]  /*3830*/  USHF.R.U32.HI UR4, URZ, 0x2, UR5 ;  /* 0x000000023f047899 */ /* 0x000fe40008011605 */
[----:B------:R-:W-:Y:S01]  /*3840*/  SHF.R.S32.HI R5, RZ, 0x1f, R4 ;  /* 0x0000001fff057819 */ /* 0x000fe20000011404 */
[----:B------:R-:W-:Y:S01]  /*3850*/  ULOP3.LUT UR36, UR36, UR6, URZ, 0x3c, !UPT ;  /* 0x0000000624247292 */ /* 0x000fe2000f8e3c3f */
[----:B------:R-:W-:Y:S01]  /*3860*/  IMAD R189, R17, UR9, R6 ;  /* 0x0000000911bd7c24 */ /* 0x000fe2000f8e0206 */
[----:B------:R-:W-:Y:S02]  /*3870*/  UIMAD UR37, UR4, -0x6, UR37 ;  /* 0xfffffffa042578a4 */ /* 0x000fe4000f8e0225 */
[----:B------:R-:W-:Y:S01]  /*3880*/  @UP1 ULOP3.LUT UR36, UR36, 0x1, UR4, 0x78, !UPT ;  /* 0x0000000124241892 */ /* 0x000fe2000f8e7804 */
[----:B------:R-:W-:-:S02]  /*3890*/  IMAD.IADD R3, R10, 0x1, -R9 ;  /* 0x000000010a037824 */ /* 0x000fc400078e0a09 */
[----:B----4-:R-:W-:-:S05]  /*38a0*/  IMAD.SHL.U32 R0, R7, 0x200, RZ ;  /* 0x0000020007007824 */ /* 0x010fca00078e00ff */
[C---:B------:R-:W-:Y:S01]  /*38b0*/  ISETP.GE.OR P0, PT, R0.reuse, UR7, P0 ;  /* 0x0000000700007c0c */ /* 0x040fe20008706670 */
[----:B------:R-:W-:Y:S01]  /*38c0*/  IMAD.WIDE R14, R7, 0x200, RZ ;  /* 0x00000200070e7825 */ /* 0x000fe200078e02ff */
[----:B------:R-:W-:-:S03]  /*38d0*/  IADD3 R23, -R0, UR7, R23 ;  /* 0x0000000700177c10 */ /* 0x000fc6000fffe117 */
[----:B------:R-:W-:Y:S01]  /*38e0*/  IMAD.WIDE.U32 R6, R17, UR8, R4 ;  /* 0x0000000811067c25 */ /* 0x000fe2000f8e0004 */
[----:B------:R-:W-:-:S03]  /*38f0*/  LOP3.LUT R187, R14, R187, R8, 0xfe, !PT ;  /* 0x000000bb0ebb7212 */ /* 0x000fc600078efe08 */
[----:B------:R-:W-:Y:S02]  /*3900*/  IMAD.IADD R189, R7, 0x1, R189 ;  /* 0x0000000107bd7824 */ /* 0x000fe400078e02bd */
[----:B------:R-:W-:Y:S02]  /*3910*/  IMAD.MOV.U32 R0, RZ, RZ, -0x1 ;  /* 0xffffffffff007424 */ /* 0x000fe400078e00ff */
[----:B------:R-:W-:Y:S01]  /*3920*/  IMAD.MOV.U32 R188, RZ, RZ, R6 ;  /* 0x000000ffffbc7224 */ /* 0x000fe200078e0006 */
[----:B------:R-:W-:Y:S06]  /*3930*/  @P0 BRA `(.L_x_32) ;  /* 0x0000009c00740947 */ /* 0x000fec0003800000 */
[----:B------:R-:W0:Y:S01]  /*3940*/  LDC.64 R6, c[0x0][0x5c8] ;  /* 0x00017200ff067b82 */ /* 0x000e220000000a00 */
[----:B-----5:R-:W-:Y:S01]  /*3950*/  FSETP.NEU.AND P2, PT, R185, RZ, PT ;  /* 0x000000ffb900720b */ /* 0x020fe20003f4d000 */
[----:B------:R-:W-:Y:S01]  /*3960*/  BSSY B0, `(.L_x_32) ;  /* 0x00009da000007945 */ /* 0x000fe20003800000 */
[----:B------:R-:W-:-:S04]  /*3970*/  ISETP.GT.AND P0, PT, R3, RZ, PT ;  /* 0x000000ff0300720c */ /* 0x000fc80003f04270 */
[----:B------:R-:W-:Y:S01]  /*3980*/  ISETP.GT.AND P1, PT, R23, RZ, P0 ;  /* 0x000000ff1700720c */ /* 0x000fe20000724270 */
[-C--:B0-----:R-:W-:Y:S02]  /*3990*/  IMAD R8, R15, R6.reuse, RZ ;  /* 0x000000060f087224 */ /* 0x081fe400078e02ff */
[----:B------:R-:W-:-:S04]  /*39a0*/  IMAD.WIDE.U32 R188, R187, R6, R188 ;  /* 0x00000006bbbc7225 */ /* 0x000fc800078e00bc */
[----:B------:R-:W-:-:S04]  /*39b0*/  IMAD R9, R187, R7, R8 ;  /* 0x00000007bb097224 */ /* 0x000fc800078e0208 */
[----:B------:R-:W-:Y:S01]  /*39c0*/  IMAD.IADD R197, R189, 0x1, R9 ;  /* 0x00000001bdc57824 */ /* 0x000fe200078e0209 */
[----:B------:R-:W-:Y:S06]  /*39d0*/  @!P2 BRA `(.L_x_33) ;  /* 0x000000700040a947 */ /* 0x000fec0003800000 */
[----:B------:R-:W0:Y:S01]  /*39e0*/  LDC.64 R192, c[0x0][0x5b8] ;  /* 0x00016e00ffc07b82 */ /* 0x000e220000000a00 */
[----:B------:R-:W-:-:S07]  /*39f0*/  ULDC.64 UR4, c[0x0][0x5c0] ;  /* 0x0001700000047ab9 */ /* 0x000fce0000000a00 */
[----:B------:R-:W1:Y:S08]  /*3a00*/  LDC.64 R8, c[0x0][0x5b0] ;  /* 0x00016c00ff087b82 */ /* 0x000e700000000a00 */
[----:B------:R-:W2:Y:S01]  /*3a10*/  LDC.64 R10, c[0x0][0x5a8] ;  /* 0x00016a00ff0a7b82 */ /* 0x000ea20000000a00 */
[-C--:B0-----:R-:W-:Y:S02]  /*3a20*/  IMAD R208, R13, R192.reuse, RZ ;  /* 0x000000c00dd07224 */ /* 0x081fe400078e02ff */
[----:B------:R-:W-:-:S04]  /*3a30*/  IMAD.WIDE.U32 R12, R17, R192, R4 ;  /* 0x000000c0110c7225 */ /* 0x000fc800078e0004 */
[----:B------:R-:W-:Y:S02]  /*3a40*/  IMAD R208, R17, R193, R208 ;  /* 0x000000c111d07224 */ /* 0x000fe400078e02d0 */
[----:B-1----:R-:W-:Y:S02]  /*3a50*/  IMAD R14, R15, R8, RZ ;  /* 0x000000080f0e7224 */ /* 0x002fe400078e02ff */
[----:B------:R-:W-:Y:S02]  /*3a60*/  IMAD.IADD R15, R13, 0x1, R208 ;  /* 0x000000010d0f7824 */ /* 0x000fe400078e02d0 */
[----:B------:R-:W-:Y:S02]  /*3a70*/  IMAD R193, R187, R9, R14 ;  /* 0x00000009bbc17224 */ /* 0x000fe400078e020e */
[----:B------:R-:W-:-:S04]  /*3a80*/  IMAD.MOV.U32 R14, RZ, RZ, R12 ;  /* 0x000000ffff0e7224 */ /* 0x000fc800078e000c */
[----:B------:R-:W-:-:S04]  /*3a90*/  IMAD.WIDE.U32 R20, R187, R8, R14 ;  /* 0x00000008bb147225 */ /* 0x000fc800078e000e */
[----:B------:R-:W-:Y:S01]  /*3aa0*/  IMAD.IADD R21, R21, 0x1, R193 ;  /* 0x0000000115157824 */ /* 0x000fe200078e02c1 */
[----:B--2---:R-:W-:-:S04]  /*3ab0*/  LEA R190, P2, R20, R10, 0x1 ;  /* 0x0000000a14be7211 */ /* 0x004fc800078408ff */
[----:B------:R-:W-:-:S05]  /*3ac0*/  LEA.HI.X R191, R20, R11, R21, 0x1, P2 ;  /* 0x0000000b14bf7211 */ /* 0x000fca00010f0c15 */
[----:B------:R0:W2:Y:S01]  /*3ad0*/  @P1 LDG.E.LTC128B.U16 R196, desc[UR40][R190.64] ;  /* 0x00000028bec41981 */ /* 0x0000a2000c1e1520 */
[----:B------:R-:W-:Y:S01]  /*3ae0*/  ISETP.GT.AND P3, PT, R3, 0x1, PT ;  /* 0x000000010300780c */ /* 0x000fe20003f64270 */
[----:B------:R-:W-:Y:S01]  /*3af0*/  IMAD.WIDE.U32 R194, R187, R8, R4 ;  /* 0x00000008bbc27225 */ /* 0x000fe200078e0004 */
[----:B------:R-:W-:Y:S03]  /*3b00*/  BSSY B1, `(.L_x_34) ;  /* 0x0000014000017945 */ /* 0x000fe60003800000 */
[----:B------:R-:W-:Y:S02]  /*3b10*/  IMAD.IADD R195, R193, 0x1, R195 ;  /* 0x00000001c1c37824 */ /* 0x000fe400078e02c3 */
[----:B------:R-:W-:-:S04]  /*3b20*/  IMAD.WIDE.U32 R194, R17, R192, R194 ;  /* 0x000000c011c27225 */ /* 0x000fc800078e00c2 */
[----:B0-----:R-:W-:Y:S02]  /*3b30*/  IMAD.SHL.U32 R190, R8, 0x8, RZ ;  /* 0x0000000808be7824 */ /* 0x001fe400078e00ff */
[----:B--2---:R-:W-:-:S04]  /*3b40*/  IMAD.U32 R20, R196, 0x10000, RZ ;  /* 0x00010000c4147824 */ /* 0x004fc800078e00ff */
[----:B------:R-:W-:Y:S01]  /*3b50*/  FMUL R21, R20, R185 ;  /* 0x000000b914157220 */ /* 0x000fe20000400000 */
[----:B------:R-:W-:-:S03]  /*3b60*/  LEA R20, P2, R188, UR4, 0x1 ;  /* 0x00000004bc147c11 */ /* 0x000fc6000f8408ff */
[----:B------:R-:W-:Y:S01]  /*3b70*/  FFMA R176, R176, R186, R21 ;  /* 0x000000bab0b07223 */ /* 0x000fe20000000015 */
[----:B------:R-:W-:Y:S02]  /*3b80*/  LEA.HI.X R21, R188, UR5, R197, 0x1, P2 ;  /* 0x00000005bc157c11 */ /* 0x000fe400090f0cc5 */
[----:B------:R-:W-:Y:S02]  /*3b90*/  ISETP.GT.AND P2, PT, R23, RZ, P3 ;  /* 0x000000ff1700720c */ /* 0x000fe40001f44270 */
[----:B------:R-:W-:Y:S01]  /*3ba0*/  F2FP.BF16.F32.PACK_AB R189, RZ, R176 ;  /* 0x000000b0ffbd723e */ /* 0x000fe200000010ff */
[----:B------:R-:W-:Y:S01]  /*3bb0*/  IMAD.IADD R176, R208, 0x1, R195 ;  /* 0x00000001d0b07824 */ /* 0x000fe200078e02c3 */
[C---:B------:R-:W-:Y:S02]  /*3bc0*/  LEA R188, P4, R194.reuse, R10, 0x1 ;  /* 0x0000000ac2bc7211 */ /* 0x040fe400078808ff */
[----:B------:R-:W-:Y:S02]  /*3bd0*/  PRMT R191, R189, 0x7610, R191 ;  /* 0x00007610bdbf7816 */ /* 0x000fe400000000bf */
[----:B------:R-:W-:-:S02]  /*3be0*/  LEA.HI.X R189, R194, R11, R176, 0x1, P4 ;  /* 0x0000000bc2bd7211 */ /* 0x000fc400020f0cb0 */
[----:B------:R-:W-:Y:S01]  /*3bf0*/  PRMT R194, R196, 0x7610, R194 ;  /* 0x00007610c4c27816 */ /* 0x000fe200000000c2 */
[----:B------:R0:W-:Y:S02]  /*3c00*/  @P1 STG.E.U16 desc[UR40][R20.64], R191 ;  /* 0x000000bf14001986 */ /* 0x0001e4000c101528 */
[----:B0-----:R-:W-:Y:S01]  /*3c10*/  SHF.L.U64.HI R191, R8, 0x3, R9 ;  /* 0x0000000308bf7819 */ /* 0x001fe20000010209 */
[----:B------:R-:W-:Y:S06]  /*3c20*/  @!P2 BRA `(.L_x_35) ;  /* 0x000000000004a947 */ /* 0x000fec0003800000 */
[----:B------:R0:W5:Y:S02]  /*3c30*/  LDG.E.LTC128B.U16 R194, desc[UR40][R188.64+0x2] ;  /* 0x00000228bcc27981 */ /* 0x000164000c1e1520 */
.L_x_35:
[----:B------:R-:W-:Y:S05]  /*3c40*/  BSYNC B1 ;  /* 0x0000000000017941 */ /* 0x000fea0003800000 */
.L_x_34:
[----:B------:R-:W-:Y:S01]  /*3c50*/  IMAD.WIDE.U32 R196, R187, R8, R190 ;  /* 0x00000008bbc47225 */ /* 0x000fe200078e00be */
[----:B------:R-:W-:Y:S02]  /*3c60*/  ISETP.GT.AND P1, PT, R23, 0x8, P0 ;  /* 0x000000081700780c */ /* 0x000fe40000724270 */
[C---:B-----5:R-:W-:Y:S01]  /*3c70*/  PRMT R200, R194.reuse, 0x7610, R200 ;  /* 0x00007610c2c87816 */ /* 0x060fe200000000c8 */
[----:B------:R-:W-:Y:S01]  /*3c80*/  IMAD.U32 R176, R194, 0x10000, RZ ;  /* 0x00010000c2b07824 */ /* 0x000fe200078e00ff */
[----:B------:R-:W-:Y:S01]  /*3c90*/  IADD3 R195, P4, R12, R196, RZ ;  /* 0x000000c40cc37210 */ /* 0x000fe20007f9e0ff */
[----:B------:R-:W-:Y:S02]  /*3ca0*/  IMAD.IADD R201, R193, 0x1, R197 ;  /* 0x00000001c1c97824 */ /* 0x000fe400078e02c5 */
[----:B------:R-:W-:Y:S02]  /*3cb0*/  FMUL R176, R176, R185 ;  /* 0x000000b9b0b07220 */ /* 0x000fe40000400000 */
[----:B------:R-:W-:-:S02]  /*3cc0*/  IMAD.X R198, R201, 0x1, R15, P4 ;  /* 0x00000001c9c67824 */ /* 0x000fc400020e060f */
[----:B------:R-:W-:Y:S01]  /*3cd0*/  FFMA R177, R177, R186, R176 ;  /* 0x000000bab1b17223 */ /* 0x000fe200000000b0 */
[----:B------:R-:W-:-:S04]  /*3ce0*/  LEA R176, P4, R195, R10, 0x1 ;  /* 0x0000000ac3b07211 */ /* 0x000fc800078808ff */
[----:B------:R-:W-:Y:S02]  /*3cf0*/  F2FP.BF16.F32.PACK_AB R199, RZ, R177 ;  /* 0x000000b1ffc7723e */ /* 0x000fe400000010ff */
[----:B------:R-:W-:-:S03]  /*3d00*/  LEA.HI.X R177, R195, R11, R198, 0x1, P4 ;  /* 0x0000000bc3b17211 */ /* 0x000fc600020f0cc6 */
[----:B------:R1:W-:Y:S04]  /*3d10*/  @P2 STG.E.U16 desc[UR40][R20.64+0x2], R199 ;  /* 0x000002c714002986 */ /* 0x0003e8000c101528 */
[----:B------:R2:W3:Y:S01]  /*3d20*/  @P1 LDG.E.LTC128B.U16 R200, desc[UR40][R176.64] ;  /* 0x00000028b0c81981 */ /* 0x0004e2000c1e1520 */
[----:B------:R-:W-:Y:S01]  /*3d30*/  IADD3 R198, P2, R4, R196, RZ ;  /* 0x000000c404c67210 */ /* 0x000fe20007f5e0ff */
[C---:B------:R-:W-:Y:S01]  /*3d40*/  IMAD.SHL.U32 R212, R6.reuse, 0x10, RZ ;  /* 0x0000001006d47824 */ /* 0x040fe200078e00ff */
[----:B------:R-:W-:Y:S01]  /*3d50*/  SHF.L.U64.HI R209, R6, 0x4, R7 ;  /* 0x0000000406d17819 */ /* 0x000fe20000010207 */
[----:B------:R-:W-:Y:S02]  /*3d60*/  BSSY B1, `(.L_x_36) ;  /* 0x0000010000017945 */ /* 0x000fe40003800000 */
[----:B-1----:R-:W-:Y:S01]  /*3d70*/  IMAD.X R199, R5, 0x1, R201, P2 ;  /* 0x0000000105c77824 */ /* 0x002fe200010e06c9 */
[----:B------:R-:W-:Y:S01]  /*3d80*/  ISETP.GT.AND P2, PT, R23, 0x8, P3 ;  /* 0x000000081700780c */ /* 0x000fe20001f44270 */
[----:B------:R-:W-:-:S03]  /*3d90*/  IMAD.WIDE.U32 R198, R17, R192, R198 ;  /* 0x000000c011c67225 */ /* 0x000fc600078e00c6 */
[----:B--2---:R-:W-:Y:S01]  /*3da0*/  LEA R176, P5, R198, R10, 0x1 ;  /* 0x0000000ac6b07211 */ /* 0x004fe200078a08ff */
[----:B---3--:R-:W-:-:S04]  /*3db0*/  IMAD.U32 R194, R200, 0x10000, RZ ;  /* 0x00010000c8c27824 */ /* 0x008fc800078e00ff */
[----:B------:R-:W-:Y:S01]  /*3dc0*/  FMUL R195, R194, R185 ;  /* 0x000000b9c2c37220 */ /* 0x000fe20000400000 */
[----:B------:R-:W-:-:S03]  /*3dd0*/  IADD3 R194, P4, R212, R20, RZ ;  /* 0x00000014d4c27210 */ /* 0x000fc60007f9e0ff */
[----:B------:R-:W-:Y:S01]  /*3de0*/  FFMA R195, R178, R186, R195 ;  /* 0x000000bab2c37223 */ /* 0x000fe200000000c3 */
[----:B------:R-:W-:-:S04]  /*3df0*/  IMAD.IADD R178, R208, 0x1, R199 ;  /* 0x00000001d0b27824 */ /* 0x000fc800078e02c7 */
[----:B------:R-:W-:Y:S01]  /*3e00*/  F2FP.BF16.F32.PACK_AB R199, RZ, R195 ;  /* 0x000000c3ffc7723e */ /* 0x000fe200000010ff */
[----:B------:R-:W-:Y:S01]  /*3e10*/  IMAD.X R195, R209, 0x1, R21, P4 ;  /* 0x00000001d1c37824 */ /* 0x000fe200020e0615 */
[----:B------:R-:W-:-:S04]  /*3e20*/  LEA.HI.X R177, R198, R11, R178, 0x1, P5 ;  /* 0x0000000bc6b17211 */ /* 0x000fc800028f0cb2 */
[----:B------:R1:W-:Y:S01]  /*3e30*/  @P1 STG.E.U16 desc[UR40][R194.64], R199 ;  /* 0x000000c7c2001986 */ /* 0x0003e2000c101528 */
[----:B------:R-:W-:Y:S05]  /*3e40*/  @!P2 BRA `(.L_x_37) ;  /* 0x000000000004a947 */ /* 0x000fea0003800000 */
[----:B------:R2:W5:Y:S02]  /*3e50*/  LDG.E.LTC128B.U16 R200, desc[UR40][R176.64+0x2] ;  /* 0x00000228b0c87981 */ /* 0x000564000c1e1520 */
.L_x_37:
[----:B------:R-:W-:Y:S05]  /*3e60*/  BSYNC B1 ;  /* 0x0000000000017941 */ /* 0x000fea0003800000 */
.L_x_36:
[----:B-----5:R-:W-:Y:S01]  /*3e70*/  IMAD.U32 R178, R200, 0x10000, RZ ;  /* 0x00010000c8b27824 */ /* 0x020fe200078e00ff */
[----:B------:R-:W-:Y:S01]  /*3e80*/  ISETP.GT.AND P1, PT, R3, 0x8, PT ;  /* 0x000000080300780c */ /* 0x000fe20003f24270 */
[----:B------:R-:W-:Y:S02]  /*3e90*/  BSSY B1, `(.L_x_38) ;  /* 0x000000b000017945 */ /* 0x000fe40003800000 */
[----:B------:R-:W-:Y:S01]  /*3ea0*/  FMUL R178, R178, R185 ;  /* 0x000000b9b2b27220 */ /* 0x000fe20000400000 */
[----:B------:R-:W-:-:S03]  /*3eb0*/  ISETP.GT.AND P4, PT, R23, RZ, P1 ;  /* 0x000000ff1700720c */ /* 0x000fc60000f84270 */
[----:B------:R-:W-:Y:S01]  /*3ec0*/  FFMA R178, R179, R186, R178 ;  /* 0x000000bab3b27223 */ /* 0x000fe200000000b2 */
[----:B------:R-:W-:-:S04]  /*3ed0*/  IMAD.MOV.U32 R179, RZ, RZ, R195 ;  /* 0x000000ffffb37224 */ /* 0x000fc800078e00c3 */
[----:B------:R-:W-:-:S04]  /*3ee0*/  F2FP.BF16.F32.PACK_AB R178, RZ, R178 ;  /* 0x000000b2ffb2723e */ /* 0x000fc800000010ff */
[----:B------:R-:W-:Y:S01]  /*3ef0*/  PRMT R198, R178, 0x7610, R198 ;  /* 0x00007610b2c67816 */ /* 0x000fe200000000c6 */
[----:B------:R-:W-:-:S05]  /*3f00*/  IMAD.MOV.U32 R178, RZ, RZ, R194 ;  /* 0x000000ffffb27224 */ /* 0x000fca00078e00c2 */
[----:B------:R3:W-:Y:S01]  /*3f10*/  @P2 STG.E.U16 desc[UR40][R178.64+0x2], R198 ;  /* 0x000002c6b2002986 */ /* 0x0007e2000c101528 */
[----:B------:R-:W-:Y:S05]  /*3f20*/  @!P4 BRA `(.L_x_39) ;  /* 0x000000000004c947 */ /* 0x000fea0003800000 */
[----:B------:R4:W5:Y:S02]  /*3f30*/  LDG.E.LTC128B.U16 R200, desc[UR40][R188.64+0x10] ;  /* 0x00001028bcc87981 */ /* 0x000964000c1e1520 */
.L_x_39:
[----:B------:R-:W-:Y:S05]  /*3f40*/  BSYNC B1 ;  /* 0x0000000000017941 */ /* 0x000fea0003800000 */
.L_x_38:
[----:B---3-5:R-:W-:Y:S01]  /*3f50*/  IMAD.U32 R198, R200, 0x10000, RZ ;  /* 0x00010000c8c67824 */ /* 0x028fe200078e00ff */
[----:B------:R-:W-:Y:S01]  /*3f60*/  ISETP.GT.AND P2, PT, R3, 0x9, PT ;  /* 0x000000090300780c */ /* 0x000fe20003f44270 */
[----:B------:R-:W-:Y:S02]  /*3f70*/  BSSY B1, `(.L_x_40) ;  /* 0x0000008000017945 */ /* 0x000fe40003800000 */
[----:B-1----:R-:W-:Y:S01]  /*3f80*/  FMUL R199, R198, R185 ;  /* 0x000000b9c6c77220 */ /* 0x002fe20000400000 */
[----:B------:R-:W-:-:S03]  /*3f90*/  ISETP.GT.AND P5, PT, R23, RZ, P2 ;  /* 0x000000ff1700720c */ /* 0x000fc600017a4270 */
[----:B------:R-:W-:-:S05]  /*3fa0*/  FFMA R199, R180, R186, R199 ;  /* 0x000000bab4c77223 */ /* 0x000fca00000000c7 */
[----:B------:R-:W-:-:S05]  /*3fb0*/  F2FP.BF16.F32.PACK_AB R199, RZ, R199 ;  /* 0x000000c7ffc7723e */ /* 0x000fca00000010ff */
[----:B------:R1:W-:Y:S01]  /*3fc0*/  @P4 STG.E.U16 desc[UR40][R20.64+0x10], R199 ;  /* 0x000010c714004986 */ /* 0x0003e2000c101528 */
[----:B------:R-:W-:Y:S05]  /*3fd0*/  @!P5 BRA `(.L_x_41) ;  /* 0x000000000004d947 */ /* 0x000fea0003800000 */
[----:B------:R3:W5:Y:S02]  /*3fe0*/  LDG.E.LTC128B.U16 R200, desc[UR40][R188.64+0x12] ;  /* 0x00001228bcc87981 */ /* 0x000764000c1e1520 */
.L_x_41:
[----:B------:R-:W-:Y:S05]  /*3ff0*/  BSYNC B1 ;  /* 0x0000000000017941 */ /* 0x000fea0003800000 */
.L_x_40:
[----:B-----5:R-:W-:Y:S01]  /*4000*/  IMAD.U32 R180, R200, 0x10000, RZ ;  /* 0x00010000c8b47824 */ /* 0x020fe200078e00ff */
[----:B------:R-:W-:Y:S01]  /*4010*/  ISETP.GT.AND P4, PT, R23, 0x8, P1 ;  /* 0x000000081700780c */ /* 0x000fe20000f84270 */
[----:B------:R-:W-:Y:S02]  /*4020*/  BSSY B1, `(.L_x_42) ;  /* 0x0000009000017945 */ /* 0x000fe40003800000 */
[----:B------:R-:W-:-:S04]  /*4030*/  FMUL R180, R180, R185 ;  /* 0x000000b9b4b47220 */ /* 0x000fc80000400000 */
[----:B------:R-:W-:-:S05]  /*4040*/  FFMA R180, R181, R186, R180 ;  /* 0x000000bab5b47223 */ /* 0x000fca00000000b4 */
[----:B------:R-:W-:-:S04]  /*4050*/  F2FP.BF16.F32.PACK_AB R180, RZ, R180 ;  /* 0x000000b4ffb4723e */ /* 0x000fc800000010ff */
[----:B------:R-:W-:Y:S02]  /*4060*/  PRMT R181, R180, 0x7610, R181 ;  /* 0x00007610b4b57816 */ /* 0x000fe400000000b5 */
[----:B------:R-:W-:-:S03]  /*4070*/  PRMT R180, R200, 0x7610, R180 ;  /* 0x00007610c8b47816 */ /* 0x000fc600000000b4 */
[----:B------:R0:W-:Y:S01]  /*4080*/  @P5 STG.E.U16 desc[UR40][R20.64+0x12], R181 ;  /* 0x000012b514005986 */ /* 0x0001e2000c101528 */
[----:B------:R-:W-:Y:S05]  /*4090*/  @!P4 BRA `(.L_x_43) ;  /* 0x000000000004c947 */ /* 0x000fea0003800000 */
[----:B------:R0:W5:Y:S02]  /*40a0*/  LDG.E.LTC128B.U16 R180, desc[UR40][R176.64+0x10] ;  /* 0x00001028b0b47981 */ /* 0x000164000c1e1520 */
.L_x_43:
[----:B------:R-:W-:Y:S05]  /*40b0*/  BSYNC B1 ;  /* 0x0000000000017941 */ /* 0x000fea0003800000 */
.L_x_42:
[----:B-----5:R-:W-:Y:S01]  /*40c0*/  IMAD.U32 R198, R180, 0x10000, RZ ;  /* 0x00010000b4c67824 */ /* 0x020fe200078e00ff */
[----:B------:R-:W-:Y:S01]  /*40d0*/  ISETP.GT.AND P5, PT, R23, 0x8, P2 ;  /* 0x000000081700780c */ /* 0x000fe200017a4270 */
[----:B------:R-:W-:Y:S01]  /*40e0*/  IMAD.MOV.U32 R200, RZ, RZ, R196 ;  /* 0x000000ffffc87224 */ /* 0x000fe200078e00c4 */
[----:B------:R-:W-:Y:S01]  /*40f0*/  BSSY B1, `(.L_x_44) ;  /* 0x000000c000017945 */ /* 0x000fe20003800000 */
[----:B0-----:R-:W-:Y:S01]  /*4100*/  FMUL R181, R198, R185 ;  /* 0x000000b9c6b57220 */ /* 0x001fe20000400000 */
[----:B------:R-:W-:Y:S02]  /*4110*/  IMAD R9, R9, 0x78, RZ ;  /* 0x0000007809097824 */ /* 0x000fe400078e02ff */
[----:B-1----:R-:W-:-:S04]  /*4120*/  IMAD.WIDE.U32 R198, R8, 0x78, R200 ;  /* 0x0000007808c67825 */ /* 0x002fc800078e00c8 */
[----:B------:R-:W-:Y:S01]  /*4130*/  FFMA R181, R182, R186, R181 ;  /* 0x000000bab6b57223 */ /* 0x000fe200000000b5 */
[----:B------:R-:W-:-:S04]  /*4140*/  IMAD.IADD R205, R199, 0x1, R9 ;  /* 0x00000001c7cd7824 */ /* 0x000fc800078e0209 */
[----:B------:R-:W-:-:S04]  /*4150*/  F2FP.BF16.F32.PACK_AB R181, RZ, R181 ;  /* 0x000000b5ffb5723e */ /* 0x000fc800000010ff */
[----:B------:R-:W-:-:S05]  /*4160*/  PRMT R182, R181, 0x7610, R182 ;  /* 0x00007610b5b67816 */ /* 0x000fca00000000b6 */
[----:B------:R0:W-:Y:S01]  /*4170*/  @P4 STG.E.U16 desc[UR40][R194.64+0x10], R182 ;  /* 0x000010b6c2004986 */ /* 0x0001e2000c101528 */
[----:B------:R-:W-:Y:S01]  /*4180*/  IADD3 R181, P4, R12, R198, RZ ;  /* 0x000000c60cb57210 */ /* 0x000fe20007f9e0ff */
[----:B------:R-:W-:-:S12]  /*4190*/  @!P5 BRA `(.L_x_45) ;  /* 0x000000000004d947 */ /* 0x000fd80003800000 */
[----:B------:R1:W5:Y:S02]  /*41a0*/  LDG.E.LTC128B.U16 R180, desc[UR40][R176.64+0x12] ;  /* 0x00001228b0b47981 */ /* 0x000364000c1e1520 */
.L_x_45:
[----:B------:R-:W-:Y:S05]  /*41b0*/  BSYNC B1 ;  /* 0x0000000000017941 */ /* 0x000fea0003800000 */
.L_x_44:
[C---:B0----5:R-:W-:Y:S01]  /*41c0*/  IMAD.U32 R182, R180.reuse, 0x10000, RZ ;  /* 0x00010000b4b67824 */ /* 0x061fe200078e00ff */
[----:B------:R-:W-:Y:S01]  /*41d0*/  PRMT R210, R180, 0x7610, R210 ;  /* 0x00007610b4d27816 */ /* 0x000fe200000000d2 */
[----:B------:R-:W-:Y:S01]  /*41e0*/  IMAD.X R196, R205, 0x1, R15, P4 ;  /* 0x00000001cdc47824 */ /* 0x000fe200020e060f */
[----:B------:R-:W-:Y:S01]  /*41f0*/  LEA R200, P4, R181, R10, 0x1 ;  /* 0x0000000ab5c87211 */ /* 0x000fe200078808ff */
[----:B------:R-:W-:-:S03]  /*4200*/  FMUL R182, R182, R185 ;  /* 0x000000b9b6b67220 */ /* 0x000fc60000400000 */
[----:B------:R-:W-:Y:S01]  /*4210*/  LEA.HI.X R201, R181, R11, R196, 0x1, P4 ;  /* 0x0000000bb5c97211 */ /* 0x000fe200020f0cc4 */
[----:B------:R-:W-:Y:S01]  /*4220*/  FFMA R182, R183, R186, R182 ;  /* 0x000000bab7b67223 */ /* 0x000fe200000000b6 */
[----:B------:R-:W-:-:S04]  /*4230*/  ISETP.GT.AND P4, PT, R23, 0x80, P0 ;  /* 0x000000801700780c */ /* 0x000fc80000784270 */
[----:B------:R-:W-:-:S04]  /*4240*/  F2FP.BF16.F32.PACK_AB R182, RZ, R182 ;  /* 0x000000b6ffb6723e */ /* 0x000fc800000010ff */
[----:B------:R-:W-:-:S05]  /*4250*/  PRMT R181, R182, 0x7610, R181 ;  /* 0x00007610b6b57816 */ /* 0x000fca00000000b5 */
[----:B------:R0:W-:Y:S04]  /*4260*/  @P5 STG.E.U16 desc[UR40][R194.64+0x12], R181 ;  /* 0x000012b5c2005986 */ /* 0x0001e8000c101528 */
[----:B------:R-:W2:Y:S01]  /*4270*/  @P4 LDG.E.LTC128B.U16 R210, desc[UR40][R200.64] ;  /* 0x00000028c8d24981 */ /* 0x000ea2000c1e1520 */
[----:B------:R-:W-:Y:S01]  /*4280*/  IMAD.WIDE.U32 R202, R8, 0x78, R190 ;  /* 0x0000007808ca7825 */ /* 0x000fe200078e00be */
[----:B------:R-:W-:Y:S03]  /*4290*/  BSSY B1, `(.L_x_46) ;  /* 0x0000018000017945 */ /* 0x000fe60003800000 */
[----:B------:R-:W-:Y:S02]  /*42a0*/  IMAD.MOV.U32 R180, RZ, RZ, R202 ;  /* 0x000000ffffb47224 */ /* 0x000fe400078e00ca */
[----:B------:R-:W-:-:S02]  /*42b0*/  IMAD R211, R7, 0xf0, RZ ;  /* 0x000000f007d37824 */ /* 0x000fc400078e02ff */
[----:B0-----:R-:W-:Y:S02]  /*42c0*/  IMAD.IADD R181, R9, 0x1, R203 ;  /* 0x0000000109b57824 */ /* 0x001fe400078e02cb */
[----:B------:R-:W-:-:S03]  /*42d0*/  IMAD.WIDE.U32 R182, R187, R8, R180 ;  /* 0x00000008bbb67225 */ /* 0x000fc600078e00b4 */
[----:B------:R-:W-:-:S04]  /*42e0*/  IADD3 R196, P5, R4, R182, RZ ;  /* 0x000000b604c47210 */ /* 0x000fc80007fbe0ff */
[----:B------:R-:W-:-:S03]  /*42f0*/  IADD3.X R197, R5, R193, R183, P5, !PT ;  /* 0x000000c105c57210 */ /* 0x000fc60002ffe4b7 */
[----:B------:R-:W-:-:S04]  /*4300*/  IMAD.WIDE.U32 R196, R17, R192, R196 ;  /* 0x000000c011c47225 */ /* 0x000fc800078e00c4 */
[----:B--2---:R-:W-:-:S04]  /*4310*/  IMAD.U32 R182, R210, 0x10000, RZ ;  /* 0x00010000d2b67824 */ /* 0x004fc800078e00ff */
[----:B------:R-:W-:-:S04]  /*4320*/  FMUL R183, R182, R185 ;  /* 0x000000b9b6b77220 */ /* 0x000fc80000400000 */
[----:B------:R-:W-:Y:S01]  /*4330*/  FFMA R168, R168, R186, R183 ;  /* 0x000000baa8a87223 */ /* 0x000fe200000000b7 */
[----:B------:R-:W-:Y:S01]  /*4340*/  IMAD.WIDE.U32 R182, R6, 0xf0, R194 ;  /* 0x000000f006b67825 */ /* 0x000fe200078e00c2 */
[----:B------:R-:W-:-:S03]  /*4350*/  LEA R194, P5, R196, R10, 0x1 ;  /* 0x0000000ac4c27211 */ /* 0x000fc600078a08ff */
[----:B------:R-:W-:Y:S01]  /*4360*/  F2FP.BF16.F32.PACK_AB R195, RZ, R168 ;  /* 0x000000a8ffc3723e */ /* 0x000fe200000010ff */
[----:B------:R-:W-:Y:S02]  /*4370*/  IMAD.IADD R168, R208, 0x1, R197 ;  /* 0x00000001d0a87824 */ /* 0x000fe400078e02c5 */
[----:B------:R-:W-:Y:S01]  /*4380*/  IMAD.IADD R197, R183, 0x1, R211 ;  /* 0x00000001b7c57824 */ /* 0x000fe200078e02d3 */
[----:B------:R-:W-:Y:S02]  /*4390*/  PRMT R199, R195, 0x7610, R199 ;  /* 0x00007610c3c77816 */ /* 0x000fe400000000c7 */
[----:B------:R-:W-:Y:S01]  /*43a0*/  LEA.HI.X R195, R196, R11, R168, 0x1, P5 ;  /* 0x0000000bc4c37211 */ /* 0x000fe200028f0ca8 */
[----:B------:R-:W-:Y:S01]  /*43b0*/  @P4 IMAD.MOV.U32 R196, RZ, RZ, R182 ;  /* 0x000000ffffc44224 */ /* 0x000fe200078e00b6 */
[----:B------:R-:W-:-:S04]  /*43c0*/  ISETP.GT.AND P5, PT, R23, 0x80, P3 ;  /* 0x000000801700780c */ /* 0x000fc80001fa4270 */
[----:B------:R0:W-:Y:S01]  /*43d0*/  @P4 STG.E.U16 desc[UR40][R196.64], R199 ;  /* 0x000000c7c4004986 */ /* 0x0001e2000c101528 */
[----:B------:R-:W-:-:S08]  /*43e0*/  IADD3 R198, P4, R190, R198, RZ ;  /* 0x000000c6bec67210 */ /* 0x000fd00007f9e0ff */
[----:B------:R-:W-:Y:S05]  /*43f0*/  @!P5 BRA `(.L_x_47) ;  /* 0x000000000004d947 */ /* 0x000fea0003800000 */
[----:B------:R2:W5:Y:S02]  /*4400*/  LDG.E.LTC128B.U16 R210, desc[UR40][R194.64+0x2] ;  /* 0x00000228c2d27981 */ /* 0x000564000c1e1520 */
.L_x_47:
[----:B------:R-:W-:Y:S05]  /*4410*/  BSYNC B1 ;  /* 0x0000000000017941 */ /* 0x000fea0003800000 */
.L_x_46:
[----:B-----5:R-:W-:Y:S01]  /*4420*/  IMAD.U32 R168, R210, 0x10000, RZ ;  /* 0x00010000d2a87824 */ /* 0x020fe200078e00ff */
[----:B------:R-:W-:Y:S01]  /*4430*/  BSSY B1, `(.L_x_48) ;  /* 0x0000012000017945 */ /* 0x000fe20003800000 */
[----:B0-----:R-:W-:Y:S01]  /*4440*/  IMAD.X R199, R205, 0x1, R191, P4 ;  /* 0x00000001cdc77824 */ /* 0x001fe200020e06bf */
[----:B------:R-:W-:Y:S01]  /*4450*/  IADD3 R200, P4, R198, R12, RZ ;  /* 0x0000000cc6c87210 */ /* 0x000fe20007f9e0ff */
[----:B------:R-:W-:Y:S01]  /*4460*/  FMUL R168, R168, R185 ;  /* 0x000000b9a8a87220 */ /* 0x000fe20000400000 */
[----:B------:R-:W-:Y:S01]  /*4470*/  IMAD.WIDE.U32 R206, R6, 0xf0, R178 ;  /* 0x000000f006ce7825 */ /* 0x000fe200078e00b2 */
[----:B------:R-:W-:-:S03]  /*4480*/  PRMT R213, R210, 0x7610, R213 ;  /* 0x00007610d2d57816 */ /* 0x000fc600000000d5 */
[----:B------:R-:W-:Y:S01]  /*4490*/  FFMA R169, R169, R186, R168 ;  /* 0x000000baa9a97223 */ /* 0x000fe200000000a8 */
[----:B------:R-:W-:Y:S01]  /*44a0*/  IMAD.X R201, R199, 0x1, R15, P4 ;  /* 0x00000001c7c97824 */ /* 0x000fe200020e060f */
[C---:B------:R-:W-:Y:S01]  /*44b0*/  LEA R168, P4, R200.reuse, R10, 0x1 ;  /* 0x0000000ac8a87211 */ /* 0x040fe200078808ff */
[----:B------:R-:W-:Y:S02]  /*44c0*/  IMAD.IADD R205, R211, 0x1, R207 ;  /* 0x00000001d3cd7824 */ /* 0x000fe400078e02cf */
[----:B------:R-:W-:Y:S02]  /*44d0*/  F2FP.BF16.F32.PACK_AB R204, RZ, R169 ;  /* 0x000000a9ffcc723e */ /* 0x000fe400000010ff */
[----:B------:R-:W-:Y:S02]  /*44e0*/  LEA.HI.X R169, R200, R11, R201, 0x1, P4 ;  /* 0x0000000bc8a97211 */ /* 0x000fe400020f0cc9 */
[----:B------:R-:W-:Y:S01]  /*44f0*/  PRMT R200, R204, 0x7610, R200 ;  /* 0x00007610ccc87816 */ /* 0x000fe200000000c8 */
[----:B------:R-:W-:Y:S01]  /*4500*/  IMAD.MOV.U32 R204, RZ, RZ, R206 ;  /* 0x000000ffffcc7224 */ /* 0x000fe200078e00ce */
[----:B------:R-:W-:-:S04]  /*4510*/  ISETP.GT.AND P4, PT, R23, 0x88, P0 ;  /* 0x000000881700780c */ /* 0x000fc80000784270 */
[----:B------:R0:W-:Y:S09]  /*4520*/  @P5 STG.E.U16 desc[UR40][R204.64+0x2], R200 ;  /* 0x000002c8cc005986 */ /* 0x0001f2000c101528 */
[----:B------:R-:W-:Y:S05]  /*4530*/  @!P4 BRA `(.L_x_49) ;  /* 0x000000000004c947 */ /* 0x000fea0003800000 */
[----:B------:R0:W5:Y:S02]  /*4540*/  LDG.E.LTC128B.U16 R213, desc[UR40][R168.64] ;  /* 0x00000028a8d57981 */ /* 0x000164000c1e1520 */
.L_x_49:
[----:B------:R-:W-:Y:S05]  /*4550*/  BSYNC B1 ;  /* 0x0000000000017941 */ /* 0x000fea0003800000 */
.L_x_48:
[----:B0----5:R-:W-:Y:S01]  /*4560*/  IMAD.U32 R168, R213, 0x10000, RZ ;  /* 0x00010000d5a87824 */ /* 0x021fe200078e00ff */
[----:B------:R-:W-:Y:S01]  /*4570*/  IADD3 R202, P5, R190, R202, RZ ;  /* 0x000000cabeca7210 */ /* 0x000fe20007fbe0ff */
[----:B------:R-:W-:Y:S02]  /*4580*/  BSSY B1, `(.L_x_50) ;  /* 0x0000013000017945 */ /* 0x000fe40003800000 */
[----:B------:R-:W-:Y:S02]  /*4590*/  FMUL R169, R168, R185 ;  /* 0x000000b9a8a97220 */ /* 0x000fe40000400000 */
[----:B------:R-:W-:Y:S01]  /*45a0*/  IMAD.X R203, R181, 0x1, R191, P5 ;  /* 0x00000001b5cb7824 */ /* 0x000fe200028e06bf */
[----:B------:R-:W-:Y:S01]  /*45b0*/  IADD3 R200, P5, R212, R182, RZ ;  /* 0x000000b6d4c87210 */ /* 0x000fe20007fbe0ff */
[----:B------:R-:W-:-:S04]  /*45c0*/  FFMA R169, R170, R186, R169 ;  /* 0x000000baaaa97223 */ /* 0x000fc800000000a9 */
[----:B------:R-:W-:Y:S01]  /*45d0*/  IMAD.X R201, R197, 0x1, R209, P5 ;  /* 0x00000001c5c97824 */ /* 0x000fe200028e06d1 */
[----:B------:R-:W-:Y:S02]  /*45e0*/  F2FP.BF16.F32.PACK_AB R169, RZ, R169 ;  /* 0x000000a9ffa9723e */ /* 0x000fe400000010ff */
[----:B------:R-:W-:Y:S02]  /*45f0*/  ISETP.GT.AND P5, PT, R23, 0x88, P3 ;  /* 0x000000881700780c */ /* 0x000fe40001fa4270 */
[----:B------:R-:W-:Y:S01]  /*4600*/  PRMT R170, R169, 0x7610, R170 ;  /* 0x00007610a9aa7816 */ /* 0x000fe200000000aa */
[----:B------:R-:W-:-:S04]  /*4610*/  IMAD.WIDE.U32 R168, R187, R8, R202 ;  /* 0x00000008bba87225 */ /* 0x000fc800078e00ca */
[----:B------:R0:W-:Y:S01]  /*4620*/  @P4 STG.E.U16 desc[UR40][R200.64], R170 ;  /* 0x000000aac8004986 */ /* 0x0001e2000c101528 */
[----:B------:R-:W-:-:S04]  /*4630*/  IADD3 R210, P4, R4, R168, RZ ;  /* 0x000000a804d27210 */ /* 0x000fc80007f9e0ff */
[----:B------:R-:W-:-:S03]  /*4640*/  IADD3.X R211, R5, R193, R169, P4, !PT ;  /* 0x000000c105d37210 */ /* 0x000fc600027fe4a9 */
[----:B------:R-:W-:-:S04]  /*4650*/  IMAD.WIDE.U32 R210, R17, R192, R210 ;  /* 0x000000c011d27225 */ /* 0x000fc800078e00d2 */
[----:B------:R-:W-:Y:S01]  /*4660*/  IMAD.IADD R169, R208, 0x1, R211 ;  /* 0x00000001d0a97824 */ /* 0x000fe200078e02d3 */
[----:B------:R-:W-:-:S04]  /*4670*/  LEA R168, P4, R210, R10, 0x1 ;  /* 0x0000000ad2a87211 */ /* 0x000fc800078808ff */
[----:B------:R-:W-:Y:S01]  /*4680*/  LEA.HI.X R169, R210, R11, R169, 0x1, P4 ;  /* 0x0000000bd2a97211 */ /* 0x000fe200020f0ca9 */
[----:B0-----:R-:W-:Y:S08]  /*4690*/  @!P5 BRA `(.L_x_51) ;  /* 0x000000000004d947 */ /* 0x001ff00003800000 */
[----:B------:R0:W5:Y:S02]  /*46a0*/  LDG.E.LTC128B.U16 R213, desc[UR40][R168.64+0x2] ;  /* 0x00000228a8d57981 */ /* 0x000164000c1e1520 */
.L_x_51:
[----:B------:R-:W-:Y:S05]  /*46b0*/  BSYNC B1 ;  /* 0x0000000000017941 */ /* 0x000fea0003800000 */
.L_x_50:
[----:B-----5:R-:W-:Y:S01]  /*46c0*/  IMAD.U32 R170, R213, 0x10000, RZ ;  /* 0x00010000d5aa7824 */ /* 0x020fe200078e00ff */
[----:B------:R-:W-:Y:S03]  /*46d0*/  BSSY B1, `(.L_x_52) ;  /* 0x000000a000017945 */ /* 0x000fe60003800000 */
[----:B------:R-:W-:-:S04]  /*46e0*/  FMUL R170, R170, R185 ;  /* 0x000000b9aaaa7220 */ /* 0x000fc80000400000 */
[----:B------:R-:W-:Y:S01]  /*46f0*/  FFMA R171, R171, R186, R170 ;  /* 0x000000baabab7223 */ /* 0x000fe200000000aa */
[----:B------:R-:W-:-:S04]  /*4700*/  IADD3 R170, P4, R212, R206, RZ ;  /* 0x000000ced4aa7210 */ /* 0x000fc80007f9e0ff */
[----:B------:R-:W-:Y:S01]  /*4710*/  F2FP.BF16.F32.PACK_AB R210, RZ, R171 ;  /* 0x000000abffd2723e */ /* 0x000fe200000010ff */
[----:B------:R-:W-:Y:S01]  /*4720*/  IMAD.X R171, R209, 0x1, R205, P4 ;  /* 0x00000001d1ab7824 */ /* 0x000fe200020e06cd */
[----:B------:R-:W-:-:S04]  /*4730*/  ISETP.GT.AND P4, PT, R23, 0x80, P1 ;  /* 0x000000801700780c */ /* 0x000fc80000f84270 */
[----:B------:R0:W-:Y:S09]  /*4740*/  @P5 STG.E.U16 desc[UR40][R170.64+0x2], R210 ;  /* 0x000002d2aa005986 */ /* 0x0001f2000c101528 */
[----:B------:R-:W-:Y:S05]  /*4750*/  @!P4 BRA `(.L_x_53) ;  /* 0x000000000004c947 */ /* 0x000fea0003800000 */
[----:B------:R0:W5:Y:S02]  /*4760*/  LDG.E.LTC128B.U16 R213, desc[UR40][R194.64+0x10] ;  /* 0x00001028c2d57981 */ /* 0x000164000c1e1520 */
.L_x_53:
[----:B------:R-:W-:Y:S05]  /*4770*/  BSYNC B1 ;  /* 0x0000000000017941 */ /* 0x000fea0003800000 */
.L_x_52:
[----:B-----5:R-:W-:Y:S01]  /*4780*/  IMAD.U32 R196, R213, 0x10000, RZ ;  /* 0x00010000d5c47824 */ /* 0x020fe200078e00ff */
[----:B------:R-:W-:Y:S01]  /*4790*/  ISETP.GT.AND P5, PT, R23, 0x80, P2 ;  /* 0x000000801700780c */ /* 0x000fe200017a4270 */
[----:B------:R-:W-:Y:S02]  /*47a0*/  BSSY B1, `(.L_x_54) ;  /* 0x0000009000017945 */ /* 0x000fe40003800000 */
[----:B------:R-:W-:-:S04]  /*47b0*/  FMUL R183, R196, R185 ;  /* 0x000000b9c4b77220 */ /* 0x000fc80000400000 */
[----:B------:R-:W-:-:S05]  /*47c0*/  FFMA R183, R172, R186, R183 ;  /* 0x000000baacb77223 */ /* 0x000fca00000000b7 */
[----:B------:R-:W-:-:S04]  /*47d0*/  F2FP.BF16.F32.PACK_AB R183, RZ, R183 ;  /* 0x000000b7ffb7723e */ /* 0x000fc800000010ff */
[----:B------:R-:W-:Y:S01]  /*47e0*/  PRMT R172, R183, 0x7610, R172 ;  /* 0x00007610b7ac7816 */ /* 0x000fe200000000ac */
[----:B------:R-:W-:-:S05]  /*47f0*/  @P4 IMAD.MOV.U32 R183, RZ, RZ, R197 ;  /* 0x000000ffffb74224 */ /* 0x000fca00078e00c5 */
[----:B------:R0:W-:Y:S01]  /*4800*/  @P4 STG.E.U16 desc[UR40][R182.64+0x10], R172 ;  /* 0x000010acb6004986 */ /* 0x0001e2000c101528 */
[----:B------:R-:W-:Y:S05]  /*4810*/  @!P5 BRA `(.L_x_55) ;  /* 0x000000000004d947 */ /* 0x000fea0003800000 */
[----:B------:R0:W5:Y:S02]  /*4820*/  LDG.E.LTC128B.U16 R213, desc[UR40][R194.64+0x12] ;  /* 0x00001228c2d57981 */ /* 0x000164000c1e1520 */
.L_x_55:
[----:B------:R-:W-:Y:S05]  /*4830*/  BSYNC B1 ;  /* 0x0000000000017941 */ /* 0x000fea0003800000 */
.L_x_54:
[----:B0----5:R-:W-:Y:S01]  /*4840*/  IMAD.U32 R172, R213, 0x10000, RZ ;  /* 0x00010000d5ac7824 */ /* 0x021fe200078e00ff */
[----:B------:R-:W-:Y:S01]  /*4850*/  ISETP.GT.AND P4, PT, R23, 0x88, P1 ;  /* 0x000000881700780c */ /* 0x000fe20000f84270 */
[----:B------:R-:W-:Y:S02]  /*4860*/  BSSY B1, `(.L_x_56) ;  /* 0x0000007000017945 */ /* 0x000fe40003800000 */
[----:B------:R-:W-:-:S04]  /*4870*/  FMUL R172, R172, R185 ;  /* 0x000000b9acac7220 */ /* 0x000fc80000400000 */
[----:B------:R-:W-:-:S05]  /*4880*/  FFMA R172, R173, R186, R172 ;  /* 0x000000baadac7223 */ /* 0x000fca00000000ac */
[----:B------:R-:W-:-:S05]  /*4890*/  F2FP.BF16.F32.PACK_AB R172, RZ, R172 ;  /* 0x000000acffac723e */ /* 0x000fca00000010ff */
[----:B------:R0:W-:Y:S01]  /*48a0*/  @P5 STG.E.U16 desc[UR40][R204.64+0x12], R172 ;  /* 0x000012accc005986 */ /* 0x0001e2000c101528 */
[----:B------:R-:W-:Y:S05]  /*48b0*/  @!P4 BRA `(.L_x_57) ;  /* 0x000000000004c947 */ /* 0x000fea0003800000 */
[----:B------:R0:W5:Y:S02]  /*48c0*/  LDG.E.LTC128B.U16 R213, desc[UR40][R168.64+0x10] ;  /* 0x00001028a8d57981 */ /* 0x000164000c1e1520 */
.L_x_57:
[----:B------:R-:W-:Y:S05]  /*48d0*/  BSYNC B1 ;  /* 0x0000000000017941 */ /* 0x000fea0003800000 */
.L_x_56:
[----:B0----5:R-:W-:Y:S01]  /*48e0*/  IMAD.U32 R172, R213, 0x10000, RZ ;  /* 0x00010000d5ac7824 */ /* 0x021fe200078e00ff */
[----:B------:R-:W-:Y:S01]  /*48f0*/  ISETP.GT.AND P5, PT, R23, 0x88, P2 ;  /* 0x000000881700780c */ /* 0x000fe200017a4270 */
[----:B------:R-:W-:Y:S01]  /*4900*/  IMAD.WIDE.U32 R198, R8, 0x78, R198 ;  /* 0x0000007808c67825 */ /* 0x000fe200078e00c6 */
[----:B------:R-:W-:Y:S03]  /*4910*/  BSSY B1, `(.L_x_58) ;  /* 0x000000a000017945 */ /* 0x000fe60003800000 */
[----:B------:R-:W-:Y:S01]  /*4920*/  FMUL R173, R172, R185 ;  /* 0x000000b9acad7220 */ /* 0x000fe20000400000 */
[----:B------:R-:W-:-:S03]  /*4930*/  IMAD.IADD R197, R9, 0x1, R199 ;  /* 0x0000000109c57824 */ /* 0x000fc600078e02c7 */
[----:B------:R-:W-:-:S05]  /*4940*/  FFMA R173, R174, R186, R173 ;  /* 0x000000baaead7223 */ /* 0x000fca00000000ad */
[----:B------:R-:W-:-:S04]  /*4950*/  F2FP.BF16.F32.PACK_AB R173, RZ, R173 ;  /* 0x000000adffad723e */ /* 0x000fc800000010ff */
[----:B------:R-:W-:-:S05]  /*4960*/  PRMT R172, R173, 0x7610, R172 ;  /* 0x00007610adac7816 */ /* 0x000fca00000000ac */
[----:B------:R0:W-:Y:S01]  /*4970*/  @P4 STG.E.U16 desc[UR40][R200.64+0x10], R172 ;  /* 0x000010acc8004986 */ /* 0x0001e2000c101528 */
[----:B------:R-:W-:Y:S01]  /*4980*/  IADD3 R173, P4, R12, R198, RZ ;  /* 0x000000c60cad7210 */ /* 0x000fe20007f9e0ff */
[----:B------:R-:W-:-:S12]  /*4990*/  @!P5 BRA `(.L_x_59) ;  /* 0x000000000004d947 */ /* 0x000fd80003800000 */
[----:B------:R0:W5:Y:S02]  /*49a0*/  LDG.E.LTC128B.U16 R213, desc[UR40][R168.64+0x12] ;  /* 0x00001228a8d57981 */ /* 0x000164000c1e1520 */
.L_x_59:
[----:B------:R-:W-:Y:S05]  /*49b0*/  BSYNC B1 ;  /* 0x0000000000017941 */ /* 0x000fea0003800000 */
.L_x_58:
[C---:B0----5:R-:W-:Y:S01]  /*49c0*/  IMAD.U32 R172, R213.reuse, 0x10000, RZ ;  /* 0x00010000d5ac7824 */ /* 0x061fe200078e00ff */
[----:B------:R-:W-:Y:S01]  /*49d0*/  PRMT R200, R213, 0x7610, R200 ;  /* 0x00007610d5c87816 */ /* 0x000fe200000000c8 */
[----:B------:R-:W-:Y:S01]  /*49e0*/  IMAD.X R174, R197, 0x1, R15, P4 ;  /* 0x00000001c5ae7824 */ /* 0x000fe200020e060f */
[----:B------:R-:W-:Y:S01]  /*49f0*/  LEA R182, P4, R173, R10, 0x1 ;  /* 0x0000000aadb67211 */ /* 0x000fe200078808ff */
[----:B------:R-:W-:-:S03]  /*4a00*/  FMUL R172, R172, R185 ;  /* 0x000000b9acac7220 */ /* 0x000fc60000400000 */
[----:B------:R-:W-:Y:S01]  /*4a10*/  LEA.HI.X R183, R173, R11, R174, 0x1, P4 ;  /* 0x0000000badb77211 */ /* 0x000fe200020f0cae */
[----:B------:R-:W-:Y:S01]  /*4a20*/  FFMA R172, R175, R186, R172 ;  /* 0x000000baafac7223 */ /* 0x000fe200000000ac */
[----:B------:R-:W-:Y:S01]  /*4a30*/  ISETP.GT.AND P4, PT, R23, 0x100, P0 ;  /* 0x000001001700780c */ /* 0x000fe20000784270 */
[----:B------:R-:W-:-:S03]  /*4a40*/  IMAD.MOV.U32 R173, RZ, RZ, R171 ;  /* 0x000000ffffad7224 */ /* 0x000fc600078e00ab */
[----:B------:R-:W-:-:S04]  /*4a50*/  F2FP.BF16.F32.PACK_AB R172, RZ, R172 ;  /* 0x000000acffac723e */ /* 0x000fc800000010ff */
[----:B------:R-:W-:Y:S01]  /*4a60*/  PRMT R196, R172, 0x7610, R196 ;  /* 0x00007610acc47816 */ /* 0x000fe200000000c4 */
[----:B------:R-:W-:-:S05]  /*4a70*/  IMAD.MOV.U32 R172, RZ, RZ, R170 ;  /* 0x000000ffffac7224 */ /* 0x000fca00078e00aa */
[----:B------:R-:W-:Y:S04]  /*4a80*/  @P5 STG.E.U16 desc[UR40][R172.64+0x12], R196 ;  /* 0x000012c4ac005986 */ /* 0x000fe8000c101528 */
[----:B------:R0:W2:Y:S01]  /*4a90*/  @P4 LDG.E.LTC128B.U16 R200, desc[UR40][R182.64] ;  /* 0x00000028b6c84981 */ /* 0x0000a2000c1e1520 */
[----:B------:R-:W-:Y:S01]  /*4aa0*/  IMAD.WIDE.U32 R180, R8, 0x78, R180 ;  /* 0x0000007808b47825 */ /* 0x000fe200078e00b4 */
[----:B------:R-:W-:Y:S01]  /*4ab0*/  SHF.L.U64.HI R199, R6, 0x9, R7 ;  /* 0x0000000906c77819 */ /* 0x000fe20000010207 */
[----:B------:R-:W-:Y:S01]  /*4ac0*/  BSSY B1, `(.L_x_60) ;  /* 0x0000016000017945 */ /* 0x000fe20003800000 */
[----:B------:R-:W-:-:S04]  /*4ad0*/  IADD3 R180, P5, R190, R180, RZ ;  /* 0x000000b4beb47210 */ /* 0x000fc80007fbe0ff */
[----:B------:R-:W-:-:S03]  /*4ae0*/  IADD3.X R181, R191, R9, R181, P5, !PT ;  /* 0x00000009bfb57210 */ /* 0x000fc60002ffe4b5 */
[----:B------:R-:W-:-:S03]  /*4af0*/  IMAD.WIDE.U32 R170, R187, R8, R180 ;  /* 0x00000008bbaa7225 */ /* 0x000fc600078e00b4 */
[----:B------:R-:W-:-:S04]  /*4b00*/  IADD3 R170, P5, R4, R170, RZ ;  /* 0x000000aa04aa7210 */ /* 0x000fc80007fbe0ff */
[----:B------:R-:W-:-:S03]  /*4b10*/  IADD3.X R171, R5, R193, R171, P5, !PT ;  /* 0x000000c105ab7210 */ /* 0x000fc60002ffe4ab */
[----:B0-----:R-:W-:-:S04]  /*4b20*/  IMAD.WIDE.U32 R182, R17, R192, R170 ;  /* 0x000000c011b67225 */ /* 0x001fc800078e00aa */
[----:B--2---:R-:W-:-:S04]  /*4b30*/  IMAD.U32 R174, R200, 0x10000, RZ ;  /* 0x00010000c8ae7824 */ /* 0x004fc800078e00ff */
[----:B------:R-:W-:Y:S01]  /*4b40*/  FMUL R175, R174, R185 ;  /* 0x000000b9aeaf7220 */ /* 0x000fe20000400000 */
[----:B------:R-:W-:-:S03]  /*4b50*/  LEA R174, P5, R6, R20, 0x9 ;  /* 0x0000001406ae7211 */ /* 0x000fc600078a48ff */
[----:B------:R-:W-:-:S05]  /*4b60*/  FFMA R175, R160, R186, R175 ;  /* 0x000000baa0af7223 */ /* 0x000fca00000000af */
[----:B------:R-:W-:Y:S01]  /*4b70*/  F2FP.BF16.F32.PACK_AB R160, RZ, R175 ;  /* 0x000000afffa0723e */ /* 0x000fe200000010ff */
[----:B------:R-:W-:Y:S01]  /*4b80*/  IMAD.X R175, R199, 0x1, R21, P5 ;  /* 0x00000001c7af7824 */ /* 0x000fe200028e0615 */
[----:B------:R-:W-:Y:S02]  /*4b90*/  LEA R170, P5, R182, R10, 0x1 ;  /* 0x0000000ab6aa7211 */ /* 0x000fe400078a08ff */
[----:B------:R-:W-:Y:S01]  /*4ba0*/  PRMT R171, R160, 0x7610, R171 ;  /* 0x00007610a0ab7816 */ /* 0x000fe200000000ab */
[----:B------:R-:W-:-:S04]  /*4bb0*/  IMAD.IADD R160, R208, 0x1, R183 ;  /* 0x00000001d0a07824 */ /* 0x000fc800078e02b7 */
[----:B------:R0:W-:Y:S01]  /*4bc0*/  @P4 STG.E.U16 desc[UR40][R174.64], R171 ;  /* 0x000000abae004986 */ /* 0x0001e2000c101528 */
[----:B------:R-:W-:Y:S02]  /*4bd0*/  ISETP.GT.AND P4, PT, R23, 0x100, P3 ;  /* 0x000001001700780c */ /* 0x000fe40001f84270 */
[----:B0-----:R-:W-:Y:S02]  /*4be0*/  LEA.HI.X R171, R182, R11, R160, 0x1, P5 ;  /* 0x0000000bb6ab7211 */ /* 0x001fe400028f0ca0 */
[----:B------:R-:W-:-:S09]  /*4bf0*/  IADD3 R198, P5, R190, R198, RZ ;  /* 0x000000c6bec67210 */ /* 0x000fd20007fbe0ff */
[----:B------:R-:W-:Y:S05]  /*4c00*/  @!P4 BRA `(.L_x_61) ;  /* 0x000000000004c947 */ /* 0x000fea0003800000 */
[----:B------:R0:W5:Y:S02]  /*4c10*/  LDG.E.LTC128B.U16 R200, desc[UR40][R170.64+0x2] ;  /* 0x00000228aac87981 */ /* 0x000164000c1e1520 */
.L_x_61:
[----:B------:R-:W-:Y:S05]  /*4c20*/  BSYNC B1 ;  /* 0x0000000000017941 */ /* 0x000fea0003800000 */
.L_x_60:
[----:B-----5:R-:W-:Y:S01]  /*4c30*/  IMAD.U32 R160, R200, 0x10000, RZ ;  /* 0x00010000c8a07824 */ /* 0x020fe200078e00ff */
[----:B------:R-:W-:Y:S01]  /*4c40*/  BSSY B1, `(.L_x_62) ;  /* 0x0000018000017945 */ /* 0x000fe20003800000 */
[----:B------:R-:W-:Y:S01]  /*4c50*/  IMAD.X R199, R197, 0x1, R191, P5 ;  /* 0x00000001c5c77824 */ /* 0x000fe200028e06bf */
[----:B------:R-:W-:Y:S01]  /*4c60*/  IADD3 R183, P5, R198, R12, RZ ;  /* 0x0000000cc6b77210 */ /* 0x000fe20007fbe0ff */
[----:B------:R-:W-:Y:S01]  /*4c70*/  FMUL R182, R160, R185 ;  /* 0x000000b9a0b67220 */ /* 0x000fe20000400000 */
[----:B------:R-:W-:-:S04]  /*4c80*/  IMAD.WIDE.U32 R202, R8, 0x78, R202 ;  /* 0x0000007808ca7825 */ /* 0x000fc800078e00ca */
[----:B------:R-:W-:Y:S01]  /*4c90*/  FFMA R182, R161, R186, R182 ;  /* 0x000000baa1b67223 */ /* 0x000fe200000000b6 */
[----:B------:R-:W-:Y:S01]  /*4ca0*/  IMAD.X R196, R199, 0x1, R15, P5 ;  /* 0x00000001c7c47824 */ /* 0x000fe200028e060f */
[----:B------:R-:W-:Y:S01]  /*4cb0*/  LEA R160, P5, R183, R10, 0x1 ;  /* 0x0000000ab7a07211 */ /* 0x000fe200078a08ff */
[----:B------:R-:W-:-:S03]  /*4cc0*/  IMAD.WIDE.U32 R198, R8, 0x78, R198 ;  /* 0x0000007808c67825 */ /* 0x000fc600078e00c6 */
[----:B------:R-:W-:Y:S02]  /*4cd0*/  LEA.HI.X R161, R183, R11, R196, 0x1, P5 ;  /* 0x0000000bb7a17211 */ /* 0x000fe400028f0cc4 */
[----:B------:R-:W-:Y:S02]  /*4ce0*/  F2FP.BF16.F32.PACK_AB R183, RZ, R182 ;  /* 0x000000b6ffb7723e */ /* 0x000fe400000010ff */
[----:B------:R-:W-:Y:S02]  /*4cf0*/  IADD3 R182, P5, R190, R202, RZ ;  /* 0x000000cabeb67210 */ /* 0x000fe40007fbe0ff */
[----:B------:R-:W-:Y:S02]  /*4d00*/  PRMT R197, R183, 0x7610, R197 ;  /* 0x00007610b7c57816 */ /* 0x000fe400000000c5 */
[----:B------:R-:W-:Y:S01]  /*4d10*/  IADD3.X R183, R191, R9, R203, P5, !PT ;  /* 0x00000009bfb77210 */ /* 0x000fe20002ffe4cb */
[----:B------:R-:W-:Y:S02]  /*4d20*/  IMAD.IADD R203, R9, 0x1, R199 ;  /* 0x0000000109cb7824 */ /* 0x000fe400078e02c7 */
[----:B------:R2:W-:Y:S01]  /*4d30*/  @P4 STG.E.U16 desc[UR40][R174.64+0x2], R197 ;  /* 0x000002c5ae004986 */ /* 0x0005e2000c101528 */
[----:B------:R-:W-:-:S04]  /*4d40*/  IADD3 R201, P4, P5, R12, R198, R190 ;  /* 0x000000c60cc97210 */ /* 0x000fc80007d9e0be */
[----:B------:R-:W-:Y:S02]  /*4d50*/  IADD3.X R202, R15, R203, R191, P4, P5 ;  /* 0x000000cb0fca7210 */ /* 0x000fe400027ea4bf */
[----:B------:R-:W-:Y:S01]  /*4d60*/  ISETP.GT.AND P4, PT, R23, 0x108, P0 ;  /* 0x000001081700780c */ /* 0x000fe20000784270 */
[----:B--2---:R-:W-:-:S03]  /*4d70*/  IMAD.WIDE.U32 R196, R187, R8, R182 ;  /* 0x00000008bbc47225 */ /* 0x004fc600078e00b6 */
[----:B------:R-:W-:-:S04]  /*4d80*/  IADD3 R196, P5, R4, R196, RZ ;  /* 0x000000c404c47210 */ /* 0x000fc80007fbe0ff */
[----:B------:R-:W-:-:S05]  /*4d90*/  IADD3.X R197, R5, R193, R197, P5, !PT ;  /* 0x000000c105c57210 */ /* 0x000fca0002ffe4c5 */
[----:B------:R-:W-:Y:S05]  /*4da0*/  @!P4 BRA `(.L_x_63) ;  /* 0x000000000004c947 */ /* 0x000fea0003800000 */
[----:B------:R2:W5:Y:S02]  /*4db0*/  LDG.E.LTC128B.U16 R200, desc[UR40][R160.64] ;  /* 0x00000028a0c87981 */ /* 0x000564000c1e1520 */
.L_x_63:
[----:B------:R-:W-:Y:S05]  /*4dc0*/  BSYNC B1 ;  /* 0x0000000000017941 */ /* 0x000fea0003800000 */
.L_x_62:
[----:B--2--5:R-:W-:Y:S01]  /*4dd0*/  IMAD.U32 R160, R200, 0x10000, RZ ;  /* 0x00010000c8a07824 */ /* 0x024fe200078e00ff */
[----:B------:R-:W-:Y:S01]  /*4de0*/  BSSY B1, `(.L_x_64) ;  /* 0x000000e000017945 */ /* 0x000fe20003800000 */
[----:B------:R-:W-:-:S04]  /*4df0*/  IMAD.WIDE.U32 R196, R17, R192, R196 ;  /* 0x000000c011c47225 */ /* 0x000fc800078e00c4 */
[----:B------:R-:W-:Y:S01]  /*4e00*/  FMUL R161, R160, R185 ;  /* 0x000000b9a0a17220 */ /* 0x000fe20000400000 */
[----:B------:R-:W-:Y:S01]  /*4e10*/  IMAD.IADD R197, R208, 0x1, R197 ;  /* 0x00000001d0c57824 */ /* 0x000fe200078e02c5 */
[----:B------:R-:W-:Y:S02]  /*4e20*/  LEA R160, P5, R196, R10, 0x1 ;  /* 0x0000000ac4a07211 */ /* 0x000fe400078a08ff */
[----:B------:R-:W-:Y:S02]  /*4e30*/  FFMA R162, R162, R186, R161 ;  /* 0x000000baa2a27223 */ /* 0x000fe400000000a1 */
[----:B------:R-:W-:Y:S02]  /*4e40*/  LEA.HI.X R161, R196, R11, R197, 0x1, P5 ;  /* 0x0000000bc4a17211 */ /* 0x000fe400028f0cc5 */
[----:B------:R-:W-:Y:S02]  /*4e50*/  IADD3 R196, P5, R174, R212, RZ ;  /* 0x000000d4aec47210 */ /* 0x000fe40007fbe0ff */
[----:B------:R-:W-:-:S03]  /*4e60*/  F2FP.BF16.F32.PACK_AB R162, RZ, R162 ;  /* 0x000000a2ffa2723e */ /* 0x000fc600000010ff */
[----:B------:R-:W-:Y:S01]  /*4e70*/  IMAD.X R197, R175, 0x1, R209, P5 ;  /* 0x00000001afc57824 */ /* 0x000fe200028e06d1 */
[----:B------:R-:W-:-:S04]  /*4e80*/  ISETP.GT.AND P5, PT, R23, 0x108, P3 ;  /* 0x000001081700780c */ /* 0x000fc80001fa4270 */
[----:B------:R2:W-:Y:S09]  /*4e90*/  @P4 STG.E.U16 desc[UR40][R196.64], R162 ;  /* 0x000000a2c4004986 */ /* 0x0005f2000c101528 */
[----:B------:R-:W-:Y:S05]  /*4ea0*/  @!P5 BRA `(.L_x_65) ;  /* 0x000000000004d947 */ /* 0x000fea0003800000 */
[----:B------:R0:W5:Y:S02]  /*4eb0*/  LDG.E.LTC128B.U16 R200, desc[UR40][R160.64+0x2] ;  /* 0x00000228a0c87981 */ /* 0x000164000c1e1520 */
.L_x_65:
[----:B------:R-:W-:Y:S05]  /*4ec0*/  BSYNC B1 ;  /* 0x0000000000017941 */ /* 0x000fea0003800000 */
.L_x_64:
[----:B--2--5:R-:W-:Y:S01]  /*4ed0*/  IMAD.U32 R162, R200, 0x10000, RZ ;  /* 0x00010000c8a27824 */ /* 0x024fe200078e00ff */
        /* <DEDUP_REMOVED lines=10> */
.L_x_67:
[----:B------:R-:W-:Y:S05]  /*4f80*/  BSYNC B1 ;  /* 0x0000000000017941 */ /* 0x000fea0003800000 */
.L_x_66:
[----:B--2--5:R-:W-:Y:S01]  /*4f90*/  IMAD.U32 R210, R200, 0x10000, RZ ;  /* 0x00010000c8d27824 */ /* 0x024fe200078e00ff */
        /* <DEDUP_REMOVED lines=8> */
.L_x_69:
[----:B------:R-:W-:Y:S05]  /*5020*/  BSYNC B1 ;  /* 0x0000000000017941 */ /* 0x000fea0003800000 */
.L_x_68:
[----:B-----5:R-:W-:Y:S01]  /*5030*/  IMAD.U32 R164, R200, 0x10000, RZ ;  /* 0x00010000c8a47824 */ /* 0x020fe200078e00ff */
        /* <DEDUP_REMOVED lines=8> */
.L_x_71:
[----:B------:R-:W-:Y:S05]  /*50c0*/  BSYNC B1 ;  /* 0x0000000000017941 */ /* 0x000fea0003800000 */
.L_x_70:
[----:B0----5:R-:W-:Y:S01]  /*50d0*/  IMAD.U32 R164, R200, 0x10000, RZ ;  /* 0x00010000c8a47824 */ /* 0x021fe200078e00ff */
[----:B------:R-:W-:Y:S01]  /*50e0*/  ISETP.GT.AND P5, PT, R23, 0x108, P2 ;  /* 0x000001081700780c */ /* 0x000fe200017a4270 */
[----:B------:R-:W-:Y:S02]  /*50f0*/  BSSY B1, `(.L_x_72) ;  /* 0x0000008000017945 */ /* 0x000fe40003800000 */
[----:B------:R-:W-:Y:S01]  /*5100*/  FMUL R165, R164, R185 ;  /* 0x000000b9a4a57220 */ /* 0x000fe20000400000 */
[----:B------:R-:W-:-:S03]  /*5110*/  PRMT R164, R200, 0x7610, R164 ;  /* 0x00007610c8a47816 */ /* 0x000fc600000000a4 */
[----:B------:R-:W-:-:S05]  /*5120*/  FFMA R165, R166, R186, R165 ;  /* 0x000000baa6a57223 */ /* 0x000fca00000000a5 */
[----:B------:R-:W-:-:S05]  /*5130*/  F2FP.BF16.F32.PACK_AB R165, RZ, R165 ;  /* 0x000000a5ffa5723e */ /* 0x000fca00000010ff */
[----:B------:R0:W-:Y:S01]  /*5140*/  @P4 STG.E.U16 desc[UR40][R196.64+0x10], R165 ;  /* 0x000010a5c4004986 */ /* 0x0001e2000c101528 */
[----:B------:R-:W-:Y:S05]  /*5150*/  @!P5 BRA `(.L_x_73) ;  /* 0x000000000004d947 */ /* 0x000fea0003800000 */
[----:B------:R0:W5:Y:S02]  /*5160*/  LDG.E.LTC128B.U16 R164, desc[UR40][R160.64+0x12] ;  /* 0x00001228a0a47981 */ /* 0x000164000c1e1520 */
.L_x_73:
[----:B------:R-:W-:Y:S05]  /*5170*/  BSYNC B1 ;  /* 0x0000000000017941 */ /* 0x000fea0003800000 */
.L_x_72:
[----:B-----5:R-:W-:Y:S01]  /*5180*/  IMAD.U32 R14, R164, 0x10000, RZ ;  /* 0x00010000a40e7824 */ /* 0x020fe200078e00ff */
[----:B------:R-:W-:-:S03]  /*5190*/  IADD3 R12, P4, R12, R198, RZ ;  /* 0x000000c60c0c7210 */ /* 0x000fc60007f9e0ff */
[----:B------:R-:W-:Y:S02]  /*51a0*/  FMUL R14, R14, R185 ;  /* 0x000000b90e0e7220 */ /* 0x000fe40000400000 */
[----:B------:R-:W-:Y:S02]  /*51b0*/  IMAD.X R15, R203, 0x1, R15, P4 ;  /* 0x00000001cb0f7824 */ /* 0x000fe400020e060f */
[----:B------:R-:W-:-:S05]  /*51c0*/  FFMA R14, R167, R186, R14 ;  /* 0x000000baa70e7223 */ /* 0x000fca000000000e */
[----:B------:R-:W-:-:S04]  /*51d0*/  F2FP.BF16.F32.PACK_AB R14, RZ, R14 ;  /* 0x0000000eff0e723e */ /* 0x000fc800000010ff */
[----:B------:R-:W-:Y:S02]  /*51e0*/  PRMT R13, R14, 0x7610, R13 ;  /* 0x000076100e0d7816 */ /* 0x000fe4000000000d */
[----:B------:R-:W-:-:S03]  /*51f0*/  LEA R14, P4, R12, R10, 0x1 ;  /* 0x0000000a0c0e7211 */ /* 0x000fc600078808ff */
[----:B------:R1:W-:Y:S01]  /*5200*/  @P5 STG.E.U16 desc[UR40][R162.64+0x12], R13 ;  /* 0x0000120da2005986 */ /* 0x0003e2000c101528 */
[----:B------:R-:W-:Y:S02]  /*5210*/  ISETP.GT.AND P5, PT, R23, 0x180, P0 ;  /* 0x000001801700780c */ /* 0x000fe400007a4270 */
[----:B------:R-:W-:-:S11]  /*5220*/  LEA.HI.X R15, R12, R11, R15, 0x1, P4 ;  /* 0x0000000b0c0f7211 */ /* 0x000fd600020f0c0f */
[----:B------:R2:W3:Y:S01]  /*5230*/  @P5 LDG.E.LTC128B.U16 R164, desc[UR40][R14.64] ;  /* 0x000000280ea45981 */ /* 0x0004e2000c1e1520 */
[----:B------:R-:W-:Y:S01]  /*5240*/  IMAD.WIDE.U32 R180, R8, 0x78, R180 ;  /* 0x0000007808b47825 */ /* 0x000fe200078e00b4 */
[----:B------:R-:W-:Y:S03]  /*5250*/  BSSY B1, `(.L_x_74) ;  /* 0x0000016000017945 */ /* 0x000fe60003800000 */
[----:B0-----:R-:W-:Y:S01]  /*5260*/  IMAD R165, R7, 0x300, RZ ;  /* 0x0000030007a57824 */ /* 0x001fe200078e02ff */
[----:B------:R-:W-:-:S04]  /*5270*/  IADD3 R12, P4, R190, R180, RZ ;  /* 0x000000b4be0c7210 */ /* 0x000fc80007f9e0ff */
[----:B-1----:R-:W-:Y:S01]  /*5280*/  IADD3.X R13, R191, R9, R181, P4, !PT ;  /* 0x00000009bf0d7210 */ /* 0x002fe200027fe4b5 */
[----:B--2---:R-:W-:-:S04]  /*5290*/  IMAD.WIDE.U32 R14, R6, 0x300, R20 ;  /* 0x00000300060e7825 */ /* 0x004fc800078e0014 */
[----:B------:R-:W-:-:S03]  /*52a0*/  IMAD.WIDE.U32 R12, R187, R8, R12 ;  /* 0x00000008bb0c7225 */ /* 0x000fc600078e000c */
[----:B------:R-:W-:-:S04]  /*52b0*/  IADD3 R12, P4, R4, R12, RZ ;  /* 0x0000000c040c7210 */ /* 0x000fc80007f9e0ff */
[----:B------:R-:W-:-:S03]  /*52c0*/  IADD3.X R13, R5, R193, R13, P4, !PT ;  /* 0x000000c1050d7210 */ /* 0x000fc600027fe40d */
[----:B------:R-:W-:-:S04]  /*52d0*/  IMAD.WIDE.U32 R12, R17, R192, R12 ;  /* 0x000000c0110c7225 */ /* 0x000fc800078e000c */
[----:B------:R-:W-:Y:S02]  /*52e0*/  IMAD.IADD R13, R208, 0x1, R13 ;  /* 0x00000001d00d7824 */ /* 0x000fe400078e020d */
[----:B---3--:R-:W-:-:S04]  /*52f0*/  IMAD.U32 R162, R164, 0x10000, RZ ;  /* 0x00010000a4a27824 */ /* 0x008fc800078e00ff */
[----:B------:R-:W-:Y:S01]  /*5300*/  FMUL R163, R162, R185 ;  /* 0x000000b9a2a37220 */ /* 0x000fe20000400000 */
[----:B------:R-:W-:-:S03]  /*5310*/  LEA R162, P4, R12, R10, 0x1 ;  /* 0x0000000a0ca27211 */ /* 0x000fc600078808ff */
[----:B------:R-:W-:-:S05]  /*5320*/  FFMA R163, R152, R186, R163 ;  /* 0x000000ba98a37223 */ /* 0x000fca00000000a3 */
[----:B------:R-:W-:Y:S02]  /*5330*/  F2FP.BF16.F32.PACK_AB R152, RZ, R163 ;  /* 0x000000a3ff98723e */ /* 0x000fe400000010ff */
[----:B------:R-:W-:Y:S01]  /*5340*/  LEA.HI.X R163, R12, R11, R13, 0x1, P4 ;  /* 0x0000000b0ca37211 */ /* 0x000fe200020f0c0d */
[----:B------:R-:W-:Y:S01]  /*5350*/  IMAD.IADD R13, R15, 0x1, R165 ;  /* 0x000000010f0d7824 */ /* 0x000fe200078e02a5 */
[----:B------:R-:W-:Y:S01]  /*5360*/  ISETP.GT.AND P4, PT, R23, 0x180, P3 ;  /* 0x000001801700780c */ /* 0x000fe20001f84270 */
[----:B------:R-:W-:-:S05]  /*5370*/  @P5 IMAD.MOV.U32 R12, RZ, RZ, R14 ;  /* 0x000000ffff0c5224 */ /* 0x000fca00078e000e */
[----:B------:R0:W-:Y:S07]  /*5380*/  @P5 STG.E.U16 desc[UR40][R12.64], R152 ;  /* 0x000000980c005986 */ /* 0x0001ee000c101528 */
[----:B------:R-:W-:Y:S05]  /*5390*/  @!P4 BRA `(.L_x_75) ;  /* 0x000000000004c947 */ /* 0x000fea0003800000 */
[----:B------:R1:W5:Y:S02]  /*53a0*/  LDG.E.LTC128B.U16 R164, desc[UR40][R162.64+0x2] ;  /* 0x00000228a2a47981 */ /* 0x000364000c1e1520 */
.L_x_75:
[----:B------:R-:W-:Y:S05]  /*53b0*/  BSYNC B1 ;  /* 0x0000000000017941 */ /* 0x000fea0003800000 */
.L_x_74:
[----:B0----5:R-:W-:Y:S01]  /*53c0*/  IMAD.U32 R152, R164, 0x10000, RZ ;  /* 0x00010000a4987824 */ /* 0x021fe200078e00ff */
[----:B------:R-:W-:Y:S01]  /*53d0*/  ISETP.GT.AND P0, PT, R23, 0x188, P0 ;  /* 0x000001881700780c */ /* 0x000fe20000704270 */
[----:B------:R-:W-:Y:S01]  /*53e0*/  IMAD.WIDE.U32 R182, R8, 0x78, R182 ;  /* 0x0000007808b67825 */ /* 0x000fe200078e00b6 */
[----:B------:R-:W-:Y:S03]  /*53f0*/  BSSY B1, `(.L_x_76) ;  /* 0x0000010000017945 */ /* 0x000fe60003800000 */
[----:B------:R-:W-:Y:S01]  /*5400*/  FMUL R166, R152, R185 ;  /* 0x000000b998a67220 */ /* 0x000fe20000400000 */
[----:B------:R-:W-:Y:S01]  /*5410*/  @P4 IMAD.MOV.U32 R174, RZ, RZ, R14 ;  /* 0x000000ffffae4224 */ /* 0x000fe200078e000e */
[----:B------:R-:W-:Y:S02]  /*5420*/  IADD3 R152, P5, R190, R182, RZ ;  /* 0x000000b6be987210 */ /* 0x000fe40007fbe0ff */
[----:B------:R-:W-:Y:S01]  /*5430*/  FFMA R166, R153, R186, R166 ;  /* 0x000000ba99a67223 */ /* 0x000fe200000000a6 */
[----:B------:R-:W-:Y:S01]  /*5440*/  @P4 IMAD.MOV.U32 R175, RZ, RZ, R13 ;  /* 0x000000ffffaf4224 */ /* 0x000fe200078e000d */
[----:B------:R-:W-:-:S03]  /*5450*/  IADD3.X R153, R191, R9, R183, P5, !PT ;  /* 0x00000009bf997210 */ /* 0x000fc60002ffe4b7 */
[----:B------:R-:W-:Y:S01]  /*5460*/  F2FP.BF16.F32.PACK_AB R166, RZ, R166 ;  /* 0x000000a6ffa6723e */ /* 0x000fe200000010ff */
[----:B------:R-:W-:-:S03]  /*5470*/  IMAD.WIDE.U32 R152, R187, R8, R152 ;  /* 0x00000008bb987225 */ /* 0x000fc600078e0098 */
[----:B------:R-:W-:Y:S02]  /*5480*/  PRMT R9, R166, 0x7610, R9 ;  /* 0x00007610a6097816 */ /* 0x000fe40000000009 */
[----:B------:R-:W-:-:S03]  /*5490*/  IADD3 R166, P5, R4, R152, RZ ;  /* 0x0000009804a67210 */ /* 0x000fc60007fbe0ff */
[----:B------:R0:W-:Y:S01]  /*54a0*/  @P4 STG.E.U16 desc[UR40][R174.64+0x2], R9 ;  /* 0x00000209ae004986 */ /* 0x0001e2000c101528 */
[----:B------:R-:W-:-:S04]  /*54b0*/  LEA R8, P4, R201, R10, 0x1 ;  /* 0x0000000ac9087211 */ /* 0x000fc800078808ff */
[----:B0-----:R-:W-:Y:S01]  /*54c0*/  LEA.HI.X R9, R201, R11, R202, 0x1, P4 ;  /* 0x0000000bc9097211 */ /* 0x001fe200020f0cca */
[----:B------:R-:W-:Y:S08]  /*54d0*/  @!P0 BRA `(.L_x_77) ;  /* 0x0000000000048947 */ /* 0x000ff00003800000 */
[----:B------:R0:W5:Y:S02]  /*54e0*/  LDG.E.LTC128B.U16 R164, desc[UR40][R8.64] ;  /* 0x0000002808a47981 */ /* 0x000164000c1e1520 */
.L_x_77:
[----:B------:R-:W-:Y:S05]  /*54f0*/  BSYNC B1 ;  /* 0x0000000000017941 */ /* 0x000fea0003800000 */
.L_x_76:
[----:B-----5:R-:W-:Y:S01]  /*5500*/  IMAD.U32 R4, R164, 0x10000, RZ ;  /* 0x00010000a4047824 */ /* 0x020fe200078e00ff */
[----:B------:R-:W-:Y:S01]  /*5510*/  IADD3.X R167, R5, R193, R153, P5, !PT ;  /* 0x000000c105a77210 */ /* 0x000fe20002ffe499 */
[----:B------:R-:W-:Y:S01]  /*5520*/  BSSY B1, `(.L_x_78) ;  /* 0x000000e000017945 */ /* 0x000fe20003800000 */
[----:B------:R-:W-:Y:S01]  /*5530*/  ISETP.GT.AND P3, PT, R23, 0x188, P3 ;  /* 0x000001881700780c */ /* 0x000fe20001f64270 */
[----:B------:R-:W-:Y:S01]  /*5540*/  FMUL R5, R4, R185 ;  /* 0x000000b904057220 */ /* 0x000fe20000400000 */
[----:B------:R-:W-:Y:S01]  /*5550*/  IADD3 R4, P4, R212, R14, RZ ;  /* 0x0000000ed4047210 */ /* 0x000fe20007f9e0ff */
[----:B------:R-:W-:-:S04]  /*5560*/  IMAD.WIDE.U32 R192, R17, R192, R166 ;  /* 0x000000c011c07225 */ /* 0x000fc800078e00a6 */
[----:B------:R-:W-:Y:S01]  /*5570*/  FFMA R5, R154, R186, R5 ;  /* 0x000000ba9a057223 */ /* 0x000fe20000000005 */
[----:B------:R-:W-:Y:S01]  /*5580*/  IMAD.IADD R208, R208, 0x1, R193 ;  /* 0x00000001d0d07824 */ /* 0x000fe200078e02c1 */
[----:B------:R-:W-:-:S03]  /*5590*/  LEA R10, P5, R192, R10, 0x1 ;  /* 0x0000000ac00a7211 */ /* 0x000fc600078a08ff */
[----:B0-----:R-:W-:Y:S01]  /*55a0*/  F2FP.BF16.F32.PACK_AB R8, RZ, R5 ;  /* 0x00000005ff08723e */ /* 0x001fe200000010ff */
[----:B------:R-:W-:Y:S01]  /*55b0*/  IMAD.X R5, R13, 0x1, R209, P4 ;  /* 0x000000010d057824 */ /* 0x000fe200020e06d1 */
[----:B------:R-:W-:-:S04]  /*55c0*/  LEA.HI.X R11, R192, R11, R208, 0x1, P5 ;  /* 0x0000000bc00b7211 */ /* 0x000fc800028f0cd0 */
[----:B------:R0:W-:Y:S01]  /*55d0*/  @P0 STG.E.U16 desc[UR40][R4.64], R8 ;  /* 0x0000000804000986 */ /* 0x0001e2000c101528 */
[----:B------:R-:W-:Y:S05]  /*55e0*/  @!P3 BRA `(.L_x_79) ;  /* 0x000000000004b947 */ /* 0x000fea0003800000 */
[----:B------:R2:W5:Y:S02]  /*55f0*/  LDG.E.LTC128B.U16 R164, desc[UR40][R10.64+0x2] ;  /* 0x000002280aa47981 */ /* 0x000564000c1e1520 */
.L_x_79:
[----:B------:R-:W-:Y:S05]  /*5600*/  BSYNC B1 ;  /* 0x0000000000017941 */ /* 0x000fea0003800000 */
.L_x_78:
        /* <DEDUP_REMOVED lines=9> */
.L_x_81:
[----:B------:R-:W-:Y:S05]  /*56a0*/  BSYNC B1 ;  /* 0x0000000000017941 */ /* 0x000fea0003800000 */
.L_x_80:
[----:B0----5:R-:W-:Y:S01]  /*56b0*/  IMAD.U32 R8, R164, 0x10000, RZ ;  /* 0x00010000a4087824 */ /* 0x021fe200078e00ff */
[----:B------:R-:W-:Y:S01]  /*56c0*/  ISETP.GT.AND P3, PT, R23, 0x180, P2 ;  /* 0x000001801700780c */ /* 0x000fe20001764270 */
[----:B------:R-:W-:Y:S02]  /*56d0*/  BSSY B1, `(.L_x_82) ;  /* 0x000000a000017945 */ /* 0x000fe40003800000 */
[----:B------:R-:W-:Y:S01]  /*56e0*/  FMUL R9, R8, R185 ;  /* 0x000000b908097220 */ /* 0x000fe20000400000 */
[----:B------:R-:W-:-:S03]  /*56f0*/  @P0 IMAD.MOV.U32 R8, RZ, RZ, R14 ;  /* 0x000000ffff080224 */ /* 0x000fc600078e000e */
[----:B------:R-:W-:-:S05]  /*5700*/  FFMA R9, R156, R186, R9 ;  /* 0x000000ba9c097223 */ /* 0x000fca0000000009 */
[----:B------:R-:W-:-:S04]  /*5710*/  F2FP.BF16.F32.PACK_AB R9, RZ, R9 ;  /* 0x00000009ff09723e */ /* 0x000fc800000010ff */
[----:B------:R-:W-:Y:S01]  /*5720*/  PRMT R17, R9, 0x7610, R17 ;  /* 0x0000761009117816 */ /* 0x000fe20000000011 */
[----:B------:R-:W-:-:S05]  /*5730*/  @P0 IMAD.MOV.U32 R9, RZ, RZ, R13 ;  /* 0x000000ffff090224 */ /* 0x000fca00078e000d */
[----:B------:R0:W-:Y:S01]  /*5740*/  @P0 STG.E.U16 desc[UR40][R8.64+0x10], R17 ;  /* 0x0000101108000986 */ /* 0x0001e2000c101528 */
[----:B------:R-:W-:Y:S05]  /*5750*/  @!P3 BRA `(.L_x_83) ;  /* 0x000000000004b947 */ /* 0x000fea0003800000 */
[----:B------:R0:W5:Y:S02]  /*5760*/  LDG.E.LTC128B.U16 R164, desc[UR40][R162.64+0x12] ;  /* 0x00001228a2a47981 */ /* 0x000164000c1e1520 */
.L_x_83:
[----:B------:R-:W-:Y:S05]  /*5770*/  BSYNC B1 ;  /* 0x0000000000017941 */ /* 0x000fea0003800000 */
.L_x_82:
[----:B0----5:R-:W-:Y:S01]  /*5780*/  IMAD.U32 R8, R164, 0x10000, RZ ;  /* 0x00010000a4087824 */ /* 0x021fe200078e00ff */
[----:B------:R-:W-:Y:S01]  /*5790*/  ISETP.GT.AND P1, PT, R23, 0x188, P1 ;  /* 0x000001881700780c */ /* 0x000fe20000f24270 */
[----:B------:R-:W-:Y:S01]  /*57a0*/  @P3 IMAD.MOV.U32 R12, RZ, RZ, R14 ;  /* 0x000000ffff0c3224 */ /* 0x000fe200078e000e */
[----:B------:R-:W-:Y:S01]  /*57b0*/  BSSY B1, `(.L_x_84) ;  /* 0x0000007000017945 */ /* 0x000fe20003800000 */
[----:B------:R-:W-:-:S04]  /*57c0*/  FMUL R8, R8, R185 ;  /* 0x000000b908087220 */ /* 0x000fc80000400000 */
[----:B------:R-:W-:-:S05]  /*57d0*/  FFMA R8, R157, R186, R8 ;  /* 0x000000ba9d087223 */ /* 0x000fca0000000008 */
[----:B------:R-:W-:-:S05]  /*57e0*/  F2FP.BF16.F32.PACK_AB R8, RZ, R8 ;  /* 0x00000008ff08723e */ /* 0x000fca00000010ff */
[----:B------:R0:W-:Y:S01]  /*57f0*/  @P3 STG.E.U16 desc[UR40][R12.64+0x12], R8 ;  /* 0x000012080c003986 */ /* 0x0001e2000c101528 */
[----:B------:R-:W-:Y:S05]  /*5800*/  @!P1 BRA `(.L_x_85) ;  /* 0x0000000000049947 */ /* 0x000fea0003800000 */
[----:B------:R0:W5:Y:S02]  /*5810*/  LDG.E.LTC128B.U16 R164, desc[UR40][R10.64+0x10] ;  /* 0x000010280aa47981 */ /* 0x000164000c1e1520 */
.L_x_85:
[----:B------:R-:W-:Y:S05]  /*5820*/  BSYNC B1 ;  /* 0x0000000000017941 */ /* 0x000fea0003800000 */
.L_x_84:
        /* <DEDUP_REMOVED lines=9> */
.L_x_87:
[----:B------:R-:W-:Y:S05]  /*58c0*/  BSYNC B1 ;  /* 0x0000000000017941 */ /* 0x000fea0003800000 */
.L_x_86:
[----:B-----5:R-:W-:Y:S01]  /*58d0*/  IMAD.U32 R8, R164, 0x10000, RZ ;  /* 0x00010000a4087824 */ /* 0x020fe200078e00ff */
[----:B------:R-:W-:Y:S01]  /*58e0*/  ISETP.GT.AND P3, PT, R3, 0x10, PT ;  /* 0x000000100300780c */ /* 0x000fe20003f64270 */
[----:B------:R-:W-:Y:S02]  /*58f0*/  BSSY B1, `(.L_x_88) ;  /* 0x0000008000017945 */ /* 0x000fe40003800000 */
[----:B------:R-:W-:Y:S01]  /*5900*/  FMUL R8, R8, R185 ;  /* 0x000000b908087220 */ /* 0x000fe20000400000 */
[----:B------:R-:W-:-:S03]  /*5910*/  ISETP.GT.AND P0, PT, R23, RZ, P3 ;  /* 0x000000ff1700720c */ /* 0x000fc60001f04270 */
[----:B------:R-:W-:-:S05]  /*5920*/  FFMA R8, R159, R186, R8 ;  /* 0x000000ba9f087223 */ /* 0x000fca0000000008 */
[----:B------:R-:W-:-:S05]  /*5930*/  F2FP.BF16.F32.PACK_AB R8, RZ, R8 ;  /* 0x00000008ff08723e */ /* 0x000fca00000010ff */
[----:B------:R0:W-:Y:S01]  /*5940*/  @P2 STG.E.U16 desc[UR40][R4.64+0x12], R8 ;  /* 0x0000120804002986 */ /* 0x0001e2000c101528 */
[----:B------:R-:W-:Y:S05]  /*5950*/  @!P0 BRA `(.L_x_89) ;  /* 0x0000000000048947 */ /* 0x000fea0003800000 */
[----:B------:R0:W5:Y:S02]  /*5960*/  LDG.E.LTC128B.U16 R164, desc[UR40][R188.64+0x20] ;  /* 0x00002028bca47981 */ /* 0x000164000c1e1520 */
.L_x_89:
[----:B------:R-:W-:Y:S05]  /*5970*/  BSYNC B1 ;  /* 0x0000000000017941 */ /* 0x000fea0003800000 */
.L_x_88:
[----:B0----5:R-:W-:Y:S01]  /*5980*/  IMAD.U32 R4, R164, 0x10000, RZ ;  /* 0x00010000a4047824 */ /* 0x021fe200078e00ff */
        /* <DEDUP_REMOVED lines=9> */
.L_x_91:
[----:B------:R-:W-:Y:S05]  /*5a20*/  BSYNC B1 ;  /* 0x0000000000017941 */ /* 0x000fea0003800000 */
.L_x_90:
        /* <DEDUP_REMOVED lines=9> */
.L_x_93:
[----:B------:R-:W-:Y:S05]  /*5ac0*/  BSYNC B1 ;  /* 0x0000000000017941 */ /* 0x000fea0003800000 */
.L_x_92:
        /* <DEDUP_REMOVED lines=9> */
.L_x_95:
[----:B------:R-:W-:Y:S05]  /*5b60*/  BSYNC B1 ;  /* 0x0000000000017941 */ /* 0x000fea0003800000 */
.L_x_94:
        /* <DEDUP_REMOVED lines=10> */
.L_x_97:
[----:B------:R-:W-:Y:S05]  /*5c10*/  BSYNC B1 ;  /* 0x0000000000017941 */ /* 0x000fea0003800000 */
.L_x_96:
        /* <DEDUP_REMOVED lines=10> */
.L_x_99:
[----:B------:R-:W-:Y:S05]  /*5cc0*/  BSYNC B1 ;  /* 0x0000000000017941 */ /* 0x000fea0003800000 */
.L_x_98:
        /* <DEDUP_REMOVED lines=9> */
.L_x_101:
[----:B------:R-:W-:Y:S05]  /*5d60*/  BSYNC B1 ;  /* 0x0000000000017941 */ /* 0x000fea0003800000 */
.L_x_100:
        /* <DEDUP_REMOVED lines=9> */
.L_x_103:
[----:B------:R-:W-:Y:S05]  /*5e00*/  BSYNC B1 ;  /* 0x0000000000017941 */ /* 0x000fea0003800000 */
.L_x_102:
        /* <DEDUP_REMOVED lines=9> */
.L_x_105:
[----:B------:R-:W-:Y:S05]  /*5ea0*/  BSYNC B1 ;  /* 0x0000000000017941 */ /* 0x000fea0003800000 */
.L_x_104:
        /* <DEDUP_REMOVED lines=9> */
.L_x_107:
[----:B------:R-:W-:Y:S05]  /*5f40*/  BSYNC B1 ;  /* 0x0000000000017941 */ /* 0x000fea0003800000 */
.L_x_106:
        /* <DEDUP_REMOVED lines=9> */
.L_x_109:
[----:B------:R-:W-:Y:S05]  /*5fe0*/  BSYNC B1 ;  /* 0x0000000000017941 */ /* 0x000fea0003800000 */
.L_x_108:
        /* <DEDUP_REMOVED lines=9> */
.L_x_111:
[----:B------:R-:W-:Y:S05]  /*6080*/  BSYNC B1 ;  /* 0x0000000000017941 */ /* 0x000fea0003800000 */
.L_x_110:
        /* <DEDUP_REMOVED lines=9> */
.L_x_113:
[----:B------:R-:W-:Y:S05]  /*6120*/  BSYNC B1 ;  /* 0x0000000000017941 */ /* 0x000fea0003800000 */
.L_x_112:
        /* <DEDUP_REMOVED lines=9> */
.L_x_115:
[----:B------:R-:W-:Y:S05]  /*61c0*/  BSYNC B1 ;  /* 0x0000000000017941 */ /* 0x000fea0003800000 */
.L_x_114:
        /* <DEDUP_REMOVED lines=9> */
.L_x_117:
[----:B------:R-:W-:Y:S05]  /*6260*/  BSYNC B1 ;  /* 0x0000000000017941 */ /* 0x000fea0003800000 */
.L_x_116:
        /* <DEDUP_REMOVED lines=9> */
.L_x_119:
[----:B------:R-:W-:Y:S05]  /*6300*/  BSYNC B1 ;  /* 0x0000000000017941 */ /* 0x000fea0003800000 */
.L_x_118:
[----:B-----5:R-:W-:Y:S01]  /*6310*/  IMAD.U32 R4, R164, 0x10000, RZ ;  /* 0x00010000a4047824 */ /* 0x020fe200078e00ff */
[----:B------:R-:W-:-:S03]  /*6320*/  ISETP.GT.AND P5, PT, R23, 0x100, P3 ;  /* 0x000001001700780c */ /* 0x000fc60001fa4270 */
[----:B------:R-:W-:-:S04]  /*6330*/  FMUL R4, R4, R185 ;  /* 0x000000b904047220 */ /* 0x000fc80000400000 */
[----:B------:R-:W-:-:S05]  /*6340*/  FFMA R4, R143, R186, R4 ;  /* 0x000000ba8f047223 */ /* 0x000fca0000000004 */
[----:B------:R-:W-:-:S04]  /*6350*/  F2FP.BF16.F32.PACK_AB R4, RZ, R4 ;  /* 0x00000004ff04723e */ /* 0x000fc800000010ff */
[----:B------:R-:W-:-:S05]  /*6360*/  PRMT R8, R4, 0x7610, R8 ;  /* 0x0000761004087816 */ /* 0x000fca0000000008 */
[----:B------:R0:W-:Y:S04]  /*6370*/  @P4 STG.E.U16 desc[UR40][R172.64+0x32], R8 ;  /* 0x00003208ac004986 */ /* 0x0001e8000c101528 */
[----:B------:R-:W2:Y:S01]  /*6380*/  @P5 LDG.E.LTC128B.U16 R164, desc[UR40][R170.64+0x20] ;  /* 0x00002028aaa45981 */ /* 0x000ea2000c1e1520 */
[C---:B------:R-:W-:Y:S01]  /*6390*/  IMAD.SHL.U32 R9, R6.reuse, 0x100, RZ ;  /* 0x0000010006097824 */ /* 0x040fe200078e00ff */
[----:B------:R-:W-:Y:S01]  /*63a0*/  SHF.L.U64.HI R13, R6, 0x8, R7 ;  /* 0x00000008060d7819 */ /* 0x000fe20000010207 */
[----:B------:R-:W-:Y:S03]  /*63b0*/  BSSY B1, `(.L_x_120) ;  /* 0x000000b000017945 */ /* 0x000fe60003800000 */
[----:B------:R-:W-:-:S05]  /*63c0*/  IADD3 R206, P4, R9, R206, RZ ;  /* 0x000000ce09ce7210 */ /* 0x000fca0007f9e0ff */
[----:B------:R-:W-:Y:S01]  /*63d0*/  IMAD.X R207, R13, 0x1, R205, P4 ;  /* 0x000000010dcf7824 */ /* 0x000fe200020e06cd */
[----:B------:R-:W-:Y:S01]  /*63e0*/  ISETP.GT.AND P4, PT, R23, 0x100, P2 ;  /* 0x000001001700780c */ /* 0x000fe20001784270 */
[----:B--2---:R-:W-:-:S04]  /*63f0*/  IMAD.U32 R4, R164, 0x10000, RZ ;  /* 0x00010000a4047824 */ /* 0x004fc800078e00ff */
[----:B0-----:R-:W-:-:S04]  /*6400*/  FMUL R5, R4, R185 ;  /* 0x000000b904057220 */ /* 0x001fc80000400000 */
[----:B------:R-:W-:-:S05]  /*6410*/  FFMA R5, R128, R186, R5 ;  /* 0x000000ba80057223 */ /* 0x000fca0000000005 */
[----:B------:R-:W-:-:S05]  /*6420*/  F2FP.BF16.F32.PACK_AB R5, RZ, R5 ;  /* 0x00000005ff05723e */ /* 0x000fca00000010ff */
[----:B------:R0:W-:Y:S01]  /*6430*/  @P5 STG.E.U16 desc[UR40][R206.64+0x20], R5 ;  /* 0x00002005ce005986 */ /* 0x0001e2000c101528 */
[----:B------:R-:W-:Y:S05]  /*6440*/  @!P4 BRA `(.L_x_121) ;  /* 0x000000000004c947 */ /* 0x000fea0003800000 */
[----:B------:R2:W5:Y:S02]  /*6450*/  LDG.E.LTC128B.U16 R164, desc[UR40][R170.64+0x22] ;  /* 0x00002228aaa47981 */ /* 0x000564000c1e1520 */
.L_x_121:
[----:B------:R-:W-:Y:S05]  /*6460*/  BSYNC B1 ;  /* 0x0000000000017941 */ /* 0x000fea0003800000 */
.L_x_120:
[----:B-----5:R-:W-:Y:S01]  /*6470*/  IMAD.U32 R4, R164, 0x10000, RZ ;  /* 0x00010000a4047824 */ /* 0x020fe200078e00ff */
[----:B------:R-:W-:-:S03]  /*6480*/  ISETP.GT.AND P5, PT, R23, 0x108, P3 ;  /* 0x000001081700780c */ /* 0x000fc60001fa4270 */
[----:B------:R-:W-:-:S04]  /*6490*/  FMUL R4, R4, R185 ;  /* 0x000000b904047220 */ /* 0x000fc80000400000 */
[----:B------:R-:W-:-:S05]  /*64a0*/  FFMA R4, R129, R186, R4 ;  /* 0x000000ba81047223 */ /* 0x000fca0000000004 */
[----:B------:R-:W-:-:S04]  /*64b0*/  F2FP.BF16.F32.PACK_AB R4, RZ, R4 ;  /* 0x00000004ff04723e */ /* 0x000fc800000010ff */
[----:B------:R-:W-:-:S05]  /*64c0*/  PRMT R6, R4, 0x7610, R6 ;  /* 0x0000761004067816 */ /* 0x000fca0000000006 */
[----:B------:R1:W-:Y:S04]  /*64d0*/  @P4 STG.E.U16 desc[UR40][R206.64+0x22], R6 ;  /* 0x00002206ce004986 */ /* 0x0003e8000c101528 */
[----:B------:R-:W3:Y:S02]  /*64e0*/  @P5 LDG.E.LTC128B.U16 R164, desc[UR40][R160.64+0x20] ;  /* 0x00002028a0a45981 */ /* 0x000ee4000c1e1520 */
[----:B---3--:R-:W-:-:S04]  /*64f0*/  IMAD.U32 R4, R164, 0x10000, RZ ;  /* 0x00010000a4047824 */ /* 0x008fc800078e00ff */
[----:B0-----:R-:W-:Y:S01]  /*6500*/  FMUL R5, R4, R185 ;  /* 0x000000b904057220 */ /* 0x001fe20000400000 */
[----:B------:R-:W-:-:S03]  /*6510*/  IADD3 R4, P4, R212, R206, RZ ;  /* 0x000000ced4047210 */ /* 0x000fc60007f9e0ff */
[----:B------:R-:W-:Y:S02]  /*6520*/  FFMA R130, R130, R186, R5 ;  /* 0x000000ba82827223 */ /* 0x000fe40000000005 */
[----:B------:R-:W-:Y:S01]  /*6530*/  IMAD.X R5, R209, 0x1, R207, P4 ;  /* 0x00000001d1057824 */ /* 0x000fe200020e06cf */
[----:B------:R-:W-:Y:S02]  /*6540*/  ISETP.GT.AND P4, PT, R23, 0x108, P2 ;  /* 0x000001081700780c */ /* 0x000fe40001784270 */
[----:B------:R-:W-:-:S05]  /*6550*/  F2FP.BF16.F32.PACK_AB R130, RZ, R130 ;  /* 0x00000082ff82723e */ /* 0x000fca00000010ff */
[----:B------:R0:W-:Y:S06]  /*6560*/  @P5 STG.E.U16 desc[UR40][R4.64+0x20], R130 ;  /* 0x0000208204005986 */ /* 0x0001ec000c101528 */
[----:B------:R-:W1:Y:S01]  /*6570*/  @P4 LDG.E.LTC128B.U16 R164, desc[UR40][R160.64+0x22] ;  /* 0x00002228a0a44981 */ /* 0x000e62000c1e1520 */
[----:B------:R-:W-:Y:S01]  /*6580*/  BSSY B1, `(.L_x_122) ;  /* 0x000000b000017945 */ /* 0x000fe20003800000 */
[----:B-1----:R-:W-:-:S04]  /*6590*/  IMAD.U32 R6, R164, 0x10000, RZ ;  /* 0x00010000a4067824 */ /* 0x002fc800078e00ff */
[----:B------:R-:W-:Y:S01]  /*65a0*/  FMUL R8, R6, R185 ;  /* 0x000000b906087220 */ /* 0x000fe20000400000 */
[----:B------:R-:W-:-:S03]  /*65b0*/  IADD3 R6, P5, R206, R212, RZ ;  /* 0x000000d4ce067210 */ /* 0x000fc60007fbe0ff */
[----:B------:R-:W-:Y:S02]  /*65c0*/  FFMA R8, R131, R186, R8 ;  /* 0x000000ba83087223 */ /* 0x000fe40000000008 */
[----:B------:R-:W-:Y:S01]  /*65d0*/  IMAD.X R7, R207, 0x1, R209, P5 ;  /* 0x00000001cf077824 */ /* 0x000fe200028e06d1 */
[----:B------:R-:W-:Y:S02]  /*65e0*/  ISETP.GT.AND P5, PT, R23, 0x100, P1 ;  /* 0x000001001700780c */ /* 0x000fe40000fa4270 */
[----:B------:R-:W-:-:S05]  /*65f0*/  F2FP.BF16.F32.PACK_AB R8, RZ, R8 ;  /* 0x00000008ff08723e */ /* 0x000fca00000010ff */
[----:B------:R0:W-:Y:S06]  /*6600*/  @P4 STG.E.U16 desc[UR40][R6.64+0x22], R8 ;  /* 0x0000220806004986 */ /* 0x0001ec000c101528 */
[----:B------:R-:W-:Y:S05]  /*6610*/  @!P5 BRA `(.L_x_123) ;  /* 0x000000000004d947 */ /* 0x000fea0003800000 */
[----:B------:R1:W5:Y:S02]  /*6620*/  LDG.E.LTC128B.U16 R164, desc[UR40][R170.64+0x30] ;  /* 0x00003028aaa47981 */ /* 0x000364000c1e1520 */
.L_x_123:
[----:B------:R-:W-:Y:S05]  /*6630*/  BSYNC B1 ;  /* 0x0000000000017941 */ /* 0x000fea0003800000 */
.L_x_122:
        /* <DEDUP_REMOVED lines=9> */
.L_x_125:
[----:B------:R-:W-:Y:S05]  /*66d0*/  BSYNC B1 ;  /* 0x0000000000017941 */ /* 0x000fea0003800000 */
.L_x_124:
        /* <DEDUP_REMOVED lines=9> */
.L_x_127:
[----:B------:R-:W-:Y:S05]  /*6770*/  BSYNC B1 ;  /* 0x0000000000017941 */ /* 0x000fea0003800000 */
.L_x_126:
        /* <DEDUP_REMOVED lines=9> */
.L_x_129:
[----:B------:R-:W-:Y:S05]  /*6810*/  BSYNC B1 ;  /* 0x0000000000017941 */ /* 0x000fea0003800000 */
.L_x_128:
        /* <DEDUP_REMOVED lines=9> */
.L_x_131:
[----:B------:R-:W-:Y:S05]  /*68b0*/  BSYNC B1 ;  /* 0x0000000000017941 */ /* 0x000fea0003800000 */
.L_x_130:
[----:B0----5:R-:W-:Y:S01]  /*68c0*/  IMAD.U32 R6, R164, 0x10000, RZ ;  /* 0x00010000a4067824 */ /* 0x021fe200078e00ff */
[----:B------:R-:W-:Y:S03]  /*68d0*/  BSSY B1, `(.L_x_132) ;  /* 0x000000a000017945 */ /* 0x000fe60003800000 */
        /* <DEDUP_REMOVED lines=9> */
.L_x_133:
[----:B------:R-:W-:Y:S05]  /*6970*/  BSYNC B1 ;  /* 0x0000000000017941 */ /* 0x000fea0003800000 */
.L_x_132:
        /* <DEDUP_REMOVED lines=9> */
.L_x_135:
[----:B------:R-:W-:Y:S05]  /*6a10*/  BSYNC B1 ;  /* 0x0000000000017941 */ /* 0x000fea0003800000 */
.L_x_134:
[----:B0----5:R-:W-:Y:S01]  /*6a20*/  IMAD.U32 R8, R164, 0x10000, RZ ;  /* 0x00010000a4087824 */ /* 0x021fe200078e00ff */
[----:B------:R-:W-:Y:S01]  /*6a30*/  IADD3 R14, P4, R212, R6, RZ ;  /* 0x00000006d40e7210 */ /* 0x000fe20007f9e0ff */
[----:B------:R-:W-:Y:S01]  /*6a40*/  BSSY B1, `(.L_x_136) ;  /* 0x0000009000017945 */ /* 0x000fe20003800000 */
[----:B------:R-:W-:Y:S01]  /*6a50*/  ISETP.GT.AND P2, PT, R23, 0x188, P2 ;  /* 0x000001881700780c */ /* 0x000fe20001744270 */
[----:B------:R-:W-:-:S04]  /*6a60*/  FMUL R15, R8, R185 ;  /* 0x000000b9080f7220 */ /* 0x000fc80000400000 */
[----:B------:R-:W-:-:S05]  /*6a70*/  FFMA R15, R122, R186, R15 ;  /* 0x000000ba7a0f7223 */ /* 0x000fca000000000f */
[----:B------:R-:W-:Y:S01]  /*6a80*/  F2FP.BF16.F32.PACK_AB R8, RZ, R15 ;  /* 0x0000000fff08723e */ /* 0x000fe200000010ff */
[----:B------:R-:W-:-:S05]  /*6a90*/  IMAD.X R15, R209, 0x1, R7, P4 ;  /* 0x00000001d10f7824 */ /* 0x000fca00020e0607 */
[----:B------:R0:W-:Y:S01]  /*6aa0*/  @P3 STG.E.U16 desc[UR40][R14.64+0x20], R8 ;  /* 0x000020080e003986 */ /* 0x0001e2000c101528 */
[----:B------:R-:W-:Y:S05]  /*6ab0*/  @!P2 BRA `(.L_x_137) ;  /* 0x000000000004a947 */ /* 0x000fea0003800000 */
[----:B------:R0:W5:Y:S02]  /*6ac0*/  LDG.E.LTC128B.U16 R164, desc[UR40][R10.64+0x22] ;  /* 0x000022280aa47981 */ /* 0x000164000c1e1520 */
.L_x_137:
[----:B------:R-:W-:Y:S05]  /*6ad0*/  BSYNC B1 ;  /* 0x0000000000017941 */ /* 0x000fea0003800000 */
.L_x_136:
[----:B0----5:R-:W-:Y:S01]  /*6ae0*/  IMAD.U32 R8, R164, 0x10000, RZ ;  /* 0x00010000a4087824 */ /* 0x021fe200078e00ff */
[----:B------:R-:W-:Y:S01]  /*6af0*/  IADD3 R212, P4, P5, R212, R206, R9 ;  /* 0x000000ced4d47210 */ /* 0x000fe20007d9e009 */
[----:B------:R-:W-:Y:S01]  /*6b00*/  BSSY B1, `(.L_x_138) ;  /* 0x0000009000017945 */ /* 0x000fe20003800000 */
[----:B------:R-:W-:Y:S01]  /*6b10*/  ISETP.GT.AND P3, PT, R23, 0x180, P1 ;  /* 0x000001801700780c */ /* 0x000fe20000f64270 */
[----:B------:R-:W-:Y:S01]  /*6b20*/  FMUL R8, R8, R185 ;  /* 0x000000b908087220 */ /* 0x000fe20000400000 */
[----:B------:R-:W-:-:S03]  /*6b30*/  IADD3.X R213, R209, R207, R13, P4, P5 ;  /* 0x000000cfd1d57210 */ /* 0x000fc600027ea40d */
[----:B------:R-:W-:-:S05]  /*6b40*/  FFMA R8, R123, R186, R8 ;  /* 0x000000ba7b087223 */ /* 0x000fca0000000008 */
[----:B------:R-:W-:-:S05]  /*6b50*/  F2FP.BF16.F32.PACK_AB R8, RZ, R8 ;  /* 0x00000008ff08723e */ /* 0x000fca00000010ff */
[----:B------:R0:W-:Y:S01]  /*6b60*/  @P2 STG.E.U16 desc[UR40][R212.64+0x22], R8 ;  /* 0x00002208d4002986 */ /* 0x0001e2000c101528 */
[----:B------:R-:W-:Y:S05]  /*6b70*/  @!P3 BRA `(.L_x_139) ;  /* 0x000000000004b947 */ /* 0x000fea0003800000 */
[----:B------:R0:W5:Y:S02]  /*6b80*/  LDG.E.LTC128B.U16 R164, desc[UR40][R162.64+0x30] ;  /* 0x00003028a2a47981 */ /* 0x000164000c1e1520 */
.L_x_139:
[----:B------:R-:W-:Y:S05]  /*6b90*/  BSYNC B1 ;  /* 0x0000000000017941 */ /* 0x000fea0003800000 */
.L_x_138:
        /* <DEDUP_REMOVED lines=9> */
.L_x_141:
[----:B------:R-:W-:Y:S05]  /*6c30*/  BSYNC B1 ;  /* 0x0000000000017941 */ /* 0x000fea0003800000 */
.L_x_140:
        /* <DEDUP_REMOVED lines=9> */
.L_x_143:
[----:B------:R-:W-:Y:S05]  /*6cd0*/  BSYNC B1 ;  /* 0x0000000000017941 */ /* 0x000fea0003800000 */
.L_x_142:
[----:B0----5:R-:W-:Y:S01]  /*6ce0*/  IMAD.U32 R8, R164, 0x10000, RZ ;  /* 0x00010000a4087824 */ /* 0x021fe200078e00ff */
[----:B------:R-:W-:Y:S01]  /*6cf0*/  ISETP.GT.AND P0, PT, R23, 0x188, P0 ;  /* 0x000001881700780c */ /* 0x000fe20000704270 */
[----:B------:R-:W-:Y:S02]  /*6d00*/  BSSY B1, `(.L_x_144) ;  /* 0x000000a000017945 */ /* 0x000fe40003800000 */
[----:B------:R-:W-:Y:S01]  /*6d10*/  FMUL R9, R8, R185 ;  /* 0x000000b908097220 */ /* 0x000fe20000400000 */
[----:B------:R-:W-:-:S03]  /*6d20*/  IMAD.MOV.U32 R8, RZ, RZ, R14 ;  /* 0x000000ffff087224 */ /* 0x000fc600078e000e */
[----:B------:R-:W-:-:S05]  /*6d30*/  FFMA R9, R126, R186, R9 ;  /* 0x000000ba7e097223 */ /* 0x000fca0000000009 */
[----:B------:R-:W-:-:S04]  /*6d40*/  F2FP.BF16.F32.PACK_AB R9, RZ, R9 ;  /* 0x00000009ff09723e */ /* 0x000fc800000010ff */
[----:B------:R-:W-:Y:S01]  /*6d50*/  PRMT R12, R9, 0x7610, R12 ;  /* 0x00007610090c7816 */ /* 0x000fe2000000000c */
[----:B------:R-:W-:-:S05]  /*6d60*/  IMAD.MOV.U32 R9, RZ, RZ, R15 ;  /* 0x000000ffff097224 */ /* 0x000fca00078e000f */
[----:B------:R0:W-:Y:S01]  /*6d70*/  @P1 STG.E.U16 desc[UR40][R8.64+0x30], R12 ;  /* 0x0000300c08001986 */ /* 0x0001e2000c101528 */
[----:B------:R-:W-:Y:S05]  /*6d80*/  @!P0 BRA `(.L_x_145) ;  /* 0x0000000000048947 */ /* 0x000fea0003800000 */
[----:B------:R0:W5:Y:S02]  /*6d90*/  LDG.E.LTC128B.U16 R164, desc[UR40][R10.64+0x32] ;  /* 0x000032280aa47981 */ /* 0x000164000c1e1520 */
.L_x_145:
[----:B------:R-:W-:Y:S05]  /*6da0*/  BSYNC B1 ;  /* 0x0000000000017941 */ /* 0x000fea0003800000 */
.L_x_144:
        /* <DEDUP_REMOVED lines=10> */
.L_x_147:
[----:B------:R-:W-:Y:S05]  /*6e50*/  BSYNC B1 ;  /* 0x0000000000017941 */ /* 0x000fea0003800000 */
.L_x_146:
        /* <DEDUP_REMOVED lines=10> */
.L_x_149:
[----:B------:R-:W-:Y:S05]  /*6f00*/  BSYNC B1 ;  /* 0x0000000000017941 */ /* 0x000fea0003800000 */
.L_x_148:
        /* <DEDUP_REMOVED lines=9> */
.L_x_151:
[----:B------:R-:W-:Y:S05]  /*6fa0*/  BSYNC B1 ;  /* 0x0000000000017941 */ /* 0x000fea0003800000 */
.L_x_150:
        /* <DEDUP_REMOVED lines=9> */
.L_x_153:
[----:B------:R-:W-:Y:S05]  /*7040*/  BSYNC B1 ;  /* 0x0000000000017941 */ /* 0x000fea0003800000 */
.L_x_152:
        /* <DEDUP_REMOVED lines=10> */
.L_x_155:
[----:B------:R-:W-:Y:S05]  /*70f0*/  BSYNC B1 ;  /* 0x0000000000017941 */ /* 0x000fea0003800000 */
.L_x_154:
        /* <DEDUP_REMOVED lines=10> */
.L_x_157:
[----:B------:R-:W-:Y:S05]  /*71a0*/  BSYNC B1 ;  /* 0x0000000000017941 */ /* 0x000fea0003800000 */
.L_x_156:
        /* <DEDUP_REMOVED lines=9> */
.L_x_159:
[----:B------:R-:W-:Y:S05]  /*7240*/  BSYNC B1 ;  /* 0x0000000000017941 */ /* 0x000fea0003800000 */
.L_x_158:
        /* <DEDUP_REMOVED lines=9> */
.L_x_161:
[----:B------:R-:W-:Y:S05]  /*72e0*/  BSYNC B1 ;  /* 0x0000000000017941 */ /* 0x000fea0003800000 */
.L_x_160:
        /* <DEDUP_REMOVED lines=9> */
.L_x_163:
[----:B------:R-:W-:Y:S05]  /*7380*/  BSYNC B1 ;  /* 0x0000000000017941 */ /* 0x000fea0003800000 */
.L_x_162:
        /* <DEDUP_REMOVED lines=9> */
.L_x_165:
[----:B------:R-:W-:Y:S05]  /*7420*/  BSYNC B1 ;  /* 0x0000000000017941 */ /* 0x000fea0003800000 */
.L_x_164:
        /* <DEDUP_REMOVED lines=9> */
.L_x_167:
[----:B------:R-:W-:Y:S05]  /*74c0*/  BSYNC B1 ;  /* 0x0000000000017941 */ /* 0x000fea0003800000 */
.L_x_166:
        /* <DEDUP_REMOVED lines=9> */
.L_x_169:
[----:B------:R-:W-:Y:S05]  /*7560*/  BSYNC B1 ;  /* 0x0000000000017941 */ /* 0x000fea0003800000 */
.L_x_168:
        /* <DEDUP_REMOVED lines=9> */
.L_x_171:
[----:B------:R-:W-:Y:S05]  /*7600*/  BSYNC B1 ;  /* 0x0000000000017941 */ /* 0x000fea0003800000 */
.L_x_170:
        /* <DEDUP_REMOVED lines=9> */
.L_x_173:
[----:B------:R-:W-:Y:S05]  /*76a0*/  BSYNC B1 ;  /* 0x0000000000017941 */ /* 0x000fea0003800000 */
.L_x_172:
        /* <DEDUP_REMOVED lines=9> */
.L_x_175:
[----:B------:R-:W-:Y:S05]  /*7740*/  BSYNC B1 ;  /* 0x0000000000017941 */ /* 0x000fea0003800000 */
.L_x_174:
        /* <DEDUP_REMOVED lines=9> */
.L_x_177:
[----:B------:R-:W-:Y:S05]  /*77e0*/  BSYNC B1 ;  /* 0x0000000000017941 */ /* 0x000fea0003800000 */
.L_x_176:
        /* <DEDUP_REMOVED lines=9> */
.L_x_179:
[----:B------:R-:W-:Y:S05]  /*7880*/  BSYNC B1 ;  /* 0x0000000000017941 */ /* 0x000fea0003800000 */
.L_x_178:
        /* <DEDUP_REMOVED lines=9> */
.L_x_181:
[----:B------:R-:W-:Y:S05]  /*7920*/  BSYNC B1 ;  /* 0x0000000000017941 */ /* 0x000fea0003800000 */
.L_x_180:
        /* <DEDUP_REMOVED lines=9> */
.L_x_183:
[----:B------:R-:W-:Y:S05]  /*79c0*/  BSYNC B1 ;  /* 0x0000000000017941 */ /* 0x000fea0003800000 */
.L_x_182:
        /* <DEDUP_REMOVED lines=9> */
.L_x_185:
[----:B------:R-:W-:Y:S05]  /*7a60*/  BSYNC B1 ;  /* 0x0000000000017941 */ /* 0x000fea0003800000 */
.L_x_184:
        /* <DEDUP_REMOVED lines=9> */
.L_x_187:
[----:B------:R-:W-:Y:S05]  /*7b00*/  BSYNC B1 ;  /* 0x0000000000017941 */ /* 0x000fea0003800000 */
.L_x_186:
        /* <DEDUP_REMOVED lines=9> */
.L_x_189:
[----:B------:R-:W-:Y:S05]  /*7ba0*/  BSYNC B1 ;  /* 0x0000000000017941 */ /* 0x000fea0003800000 */
.L_x_188:
        /* <DEDUP_REMOVED lines=9> */
.L_x_191:
[----:B------:R-:W-:Y:S05]  /*7c40*/  BSYNC B1 ;  /* 0x0000000000017941 */ /* 0x000fea0003800000 */
.L_x_190:
        /* <DEDUP_REMOVED lines=9> */
.L_x_193:
[----:B------:R-:W-:Y:S05]  /*7ce0*/  BSYNC B1 ;  /* 0x0000000000017941 */ /* 0x000fea0003800000 */
.L_x_192:
        /* <DEDUP_REMOVED lines=9> */
.L_x_195:
[----:B------:R-:W-:Y:S05]  /*7d80*/  BSYNC B1 ;  /* 0x0000000000017941 */ /* 0x000fea0003800000 */
.L_x_194:
        /* <DEDUP_REMOVED lines=9> */
.L_x_197:
[----:B------:R-:W-:Y:S05]  /*7e20*/  BSYNC B1 ;  /* 0x0000000000017941 */ /* 0x000fea0003800000 */
.L_x_196:
        /* <DEDUP_REMOVED lines=9> */
.L_x_199:
[----:B------:R-:W-:Y:S05]  /*7ec0*/  BSYNC B1 ;  /* 0x0000000000017941 */ /* 0x000fea0003800000 */
.L_x_198:
        /* <DEDUP_REMOVED lines=9> */
.L_x_201:
[----:B------:R-:W-:Y:S05]  /*7f60*/  BSYNC B1 ;  /* 0x0000000000017941 */ /* 0x000fea0003800000 */
.L_x_200:
        /* <DEDUP_REMOVED lines=9> */
.L_x_203:
[----:B------:R-:W-:Y:S05]  /*8000*/  BSYNC B1 ;  /* 0x0000000000017941 */ /* 0x000fea0003800000 */
.L_x_202:
        /* <DEDUP_REMOVED lines=9> */
.L_x_205:
[----:B------:R-:W-:Y:S05]  /*80a0*/  BSYNC B1 ;  /* 0x0000000000017941 */ /* 0x000fea0003800000 */
.L_x_204:
        /* <DEDUP_REMOVED lines=9> */
.L_x_207:
[----:B------:R-:W-:Y:S05]  /*8140*/  BSYNC B1 ;  /* 0x0000000000017941 */ /* 0x000fea0003800000 */
.L_x_206:
        /* <DEDUP_REMOVED lines=9> */
.L_x_209:
[----:B------:R-:W-:Y:S05]  /*81e0*/  BSYNC B1 ;  /* 0x0000000000017941 */ /* 0x000fea0003800000 */
.L_x_208:
        /* <DEDUP_REMOVED lines=10> */
.L_x_211:
[----:B------:R-:W-:Y:S05]  /*8290*/  BSYNC B1 ;  /* 0x0000000000017941 */ /* 0x000fea0003800000 */
.L_x_210:
        /* <DEDUP_REMOVED lines=10> */
.L_x_213:
[----:B------:R-:W-:Y:S05]  /*8340*/  BSYNC B1 ;  /* 0x0000000000017941 */ /* 0x000fea0003800000 */
.L_x_212:
        /* <DEDUP_REMOVED lines=9> */
.L_x_215:
[----:B------:R-:W-:Y:S05]  /*83e0*/  BSYNC B1 ;  /* 0x0000000000017941 */ /* 0x000fea0003800000 */
.L_x_214:
        /* <DEDUP_REMOVED lines=9> */
.L_x_217:
[----:B------:R-:W-:Y:S05]  /*8480*/  BSYNC B1 ;  /* 0x0000000000017941 */ /* 0x000fea0003800000 */
.L_x_216:
        /* <DEDUP_REMOVED lines=10> */
.L_x_219:
[----:B------:R-:W-:Y:S05]  /*8530*/  BSYNC B1 ;  /* 0x0000000000017941 */ /* 0x000fea0003800000 */
.L_x_218:
        /* <DEDUP_REMOVED lines=10> */
.L_x_221:
[----:B------:R-:W-:Y:S05]  /*85e0*/  BSYNC B1 ;  /* 0x0000000000017941 */ /* 0x000fea0003800000 */
.L_x_220:
        /* <DEDUP_REMOVED lines=9> */
.L_x_223:
[----:B------:R-:W-:Y:S05]  /*8680*/  BSYNC B1 ;  /* 0x0000000000017941 */ /* 0x000fea0003800000 */
.L_x_222:
        /* <DEDUP_REMOVED lines=9> */
.L_x_225:
[----:B------:R-:W-:Y:S05]  /*8720*/  BSYNC B1 ;  /* 0x0000000000017941 */ /* 0x000fea0003800000 */
.L_x_224:
        /* <DEDUP_REMOVED lines=9> */
.L_x_227:
[----:B------:R-:W-:Y:S05]  /*87c0*/  BSYNC B1 ;  /* 0x0000000000017941 */ /* 0x000fea0003800000 */
.L_x_226:
        /* <DEDUP_REMOVED lines=9> */
.L_x_229:
[----:B------:R-:W-:Y:S05]  /*8860*/  BSYNC B1 ;  /* 0x0000000000017941 */ /* 0x000fea0003800000 */
.L_x_228:
        /* <DEDUP_REMOVED lines=9> */
.L_x_231:
[----:B------:R-:W-:Y:S05]  /*8900*/  BSYNC B1 ;  /* 0x0000000000017941 */ /* 0x000fea0003800000 */
.L_x_230:
        /* <DEDUP_REMOVED lines=9> */
.L_x_233:
[----:B------:R-:W-:Y:S05]  /*89a0*/  BSYNC B1 ;  /* 0x0000000000017941 */ /* 0x000fea0003800000 */
.L_x_232:
        /* <DEDUP_REMOVED lines=9> */
.L_x_235:
[----:B------:R-:W-:Y:S05]  /*8a40*/  BSYNC B1 ;  /* 0x0000000000017941 */ /* 0x000fea0003800000 */
.L_x_234:
        /* <DEDUP_REMOVED lines=9> */
.L_x_237:
[----:B------:R-:W-:Y:S05]  /*8ae0*/  BSYNC B1 ;  /* 0x0000000000017941 */ /* 0x000fea0003800000 */
.L_x_236:
        /* <DEDUP_REMOVED lines=9> */
.L_x_239:
[----:B------:R-:W-:Y:S05]  /*8b80*/  BSYNC B1 ;  /* 0x0000000000017941 */ /* 0x000fea0003800000 */
.L_x_238:
        /* <DEDUP_REMOVED lines=9> */
.L_x_241:
[----:B------:R-:W-:Y:S05]  /*8c20*/  BSYNC B1 ;  /* 0x0000000000017941 */ /* 0x000fea0003800000 */
.L_x_240:
        /* <DEDUP_REMOVED lines=9> */
.L_x_243:
[----:B------:R-:W-:Y:S05]  /*8cc0*/  BSYNC B1 ;  /* 0x0000000000017941 */ /* 0x000fea0003800000 */
.L_x_242:
        /* <DEDUP_REMOVED lines=9> */
.L_x_245:
[----:B------:R-:W-:Y:S05]  /*8d60*/  BSYNC B1 ;  /* 0x0000000000017941 */ /* 0x000fea0003800000 */
.L_x_244:
        /* <DEDUP_REMOVED lines=9> */
.L_x_247:
[----:B------:R-:W-:Y:S05]  /*8e00*/  BSYNC B1 ;  /* 0x0000000000017941 */ /* 0x000fea0003800000 */
.L_x_246:
        /* <DEDUP_REMOVED lines=9> */
.L_x_249:
[----:B------:R-:W-:Y:S05]  /*8ea0*/  BSYNC B1 ;  /* 0x0000000000017941 */ /* 0x000fea0003800000 */
.L_x_248:
        /* <DEDUP_REMOVED lines=9> */
.L_x_251:
[----:B------:R-:W-:Y:S05]  /*8f40*/  BSYNC B1 ;  /* 0x0000000000017941 */ /* 0x000fea0003800000 */
.L_x_250:
        /* <DEDUP_REMOVED lines=9> */
.L_x_253:
[----:B------:R-:W-:Y:S05]  /*8fe0*/  BSYNC B1 ;  /* 0x0000000000017941 */ /* 0x000fea0003800000 */
.L_x_252:
        /* <DEDUP_REMOVED lines=9> */
.L_x_255:
[----:B------:R-:W-:Y:S05]  /*9080*/  BSYNC B1 ;  /* 0x0000000000017941 */ /* 0x000fea0003800000 */
.L_x_254:
        /* <DEDUP_REMOVED lines=9> */
.L_x_257:
[----:B------:R-:W-:Y:S05]  /*9120*/  BSYNC B1 ;  /* 0x0000000000017941 */ /* 0x000fea0003800000 */
.L_x_256:
        /* <DEDUP_REMOVED lines=9> */
.L_x_259:
[----:B------:R-:W-:Y:S05]  /*91c0*/  BSYNC B1 ;  /* 0x0000000000017941 */ /* 0x000fea0003800000 */
.L_x_258:
        /* <DEDUP_REMOVED lines=9> */
.L_x_261:
[----:B------:R-:W-:Y:S05]  /*9260*/  BSYNC B1 ;  /* 0x0000000000017941 */ /* 0x000fea0003800000 */
.L_x_260:
        /* <DEDUP_REMOVED lines=9> */
.L_x_263:
[----:B------:R-:W-:Y:S05]  /*9300*/  BSYNC B1 ;  /* 0x0000000000017941 */ /* 0x000fea0003800000 */
.L_x_262:
        /* <DEDUP_REMOVED lines=9> */
.L_x_265:
[----:B------:R-:W-:Y:S05]  /*93a0*/  BSYNC B1 ;  /* 0x0000000000017941 */ /* 0x000fea0003800000 */
.L_x_264:
        /* <DEDUP_REMOVED lines=9> */
.L_x_267:
[----:B------:R-:W-:Y:S05]  /*9440*/  BSYNC B1 ;  /* 0x0000000000017941 */ /* 0x000fea0003800000 */
.L_x_266:
        /* <DEDUP_REMOVED lines=9> */
.L_x_269:
[----:B------:R-:W-:Y:S05]  /*94e0*/  BSYNC B1 ;  /* 0x0000000000017941 */ /* 0x000fea0003800000 */
.L_x_268:
        /* <DEDUP_REMOVED lines=9> */
.L_x_271:
[----:B------:R-:W-:Y:S05]  /*9580*/  BSYNC B1 ;  /* 0x0000000000017941 */ /* 0x000fea0003800000 */
.L_x_270:
        /* <DEDUP_REMOVED lines=9> */
.L_x_273:
[----:B------:R-:W-:Y:S05]  /*9620*/  BSYNC B1 ;  /* 0x0000000000017941 */ /* 0x000fea0003800000 */
.L_x_272:
        /* <DEDUP_REMOVED lines=10> */
.L_x_275:
[----:B------:R-:W-:Y:S05]  /*96d0*/  BSYNC B1 ;  /* 0x0000000000017941 */ /* 0x000fea0003800000 */
.L_x_274:
        /* <DEDUP_REMOVED lines=10> */
.L_x_277:
[----:B------:R-:W-:Y:S05]  /*9780*/  BSYNC B1 ;  /* 0x0000000000017941 */ /* 0x000fea0003800000 */
.L_x_276:
        /* <DEDUP_REMOVED lines=9> */
.L_x_279:
[----:B------:R-:W-:Y:S05]  /*9820*/  BSYNC B1 ;  /* 0x0000000000017941 */ /* 0x000fea0003800000 */
.L_x_278:
        /* <DEDUP_REMOVED lines=9> */
.L_x_281:
[----:B------:R-:W-:Y:S05]  /*98c0*/  BSYNC B1 ;  /* 0x0000000000017941 */ /* 0x000fea0003800000 */
.L_x_280:
        /* <DEDUP_REMOVED lines=10> */
.L_x_283:
[----:B------:R-:W-:Y:S05]  /*9970*/  BSYNC B1 ;  /* 0x0000000000017941 */ /* 0x000fea0003800000 */
.L_x_282:
        /* <DEDUP_REMOVED lines=10> */
.L_x_285:
[----:B------:R-:W-:Y:S05]  /*9a20*/  BSYNC B1 ;  /* 0x0000000000017941 */ /* 0x000fea0003800000 */
.L_x_284:
        /* <DEDUP_REMOVED lines=9> */
.L_x_287:
[----:B------:R-:W-:Y:S05]  /*9ac0*/  BSYNC B1 ;  /* 0x0000000000017941 */ /* 0x000fea0003800000 */
.L_x_286:
        /* <DEDUP_REMOVED lines=9> */
.L_x_289:
[----:B------:R-:W-:Y:S05]  /*9b60*/  BSYNC B1 ;  /* 0x0000000000017941 */ /* 0x000fea0003800000 */
.L_x_288:
        /* <DEDUP_REMOVED lines=9> */
.L_x_291:
[----:B------:R-:W-:Y:S05]  /*9c00*/  BSYNC B1 ;  /* 0x0000000000017941 */ /* 0x000fea0003800000 */
.L_x_290:
        /* <DEDUP_REMOVED lines=9> */
.L_x_293:
[----:B------:R-:W-:Y:S05]  /*9ca0*/  BSYNC B1 ;  /* 0x0000000000017941 */ /* 0x000fea0003800000 */
.L_x_292:
        /* <DEDUP_REMOVED lines=9> */
.L_x_295:
[----:B------:R-:W-:Y:S05]  /*9d40*/  BSYNC B1 ;  /* 0x0000000000017941 */ /* 0x000fea0003800000 */
.L_x_294:
        /* <DEDUP_REMOVED lines=9> */
.L_x_297:
[----:B------:R-:W-:Y:S05]  /*9de0*/  BSYNC B1 ;  /* 0x0000000000017941 */ /* 0x000fea0003800000 */
.L_x_296:
        /* <DEDUP_REMOVED lines=9> */
.L_x_299:
[----:B------:R-:W-:Y:S05]  /*9e80*/  BSYNC B1 ;  /* 0x0000000000017941 */ /* 0x000fea0003800000 */
.L_x_298:
        /* <DEDUP_REMOVED lines=9> */
.L_x_301:
[----:B------:R-:W-:Y:S05]  /*9f20*/  BSYNC B1 ;  /* 0x0000000000017941 */ /* 0x000fea0003800000 */
.L_x_300:
        /* <DEDUP_REMOVED lines=9> */
.L_x_303:
[----:B------:R-:W-:Y:S05]  /*9fc0*/  BSYNC B1 ;  /* 0x0000000000017941 */ /* 0x000fea0003800000 */
.L_x_302:
        /* <DEDUP_REMOVED lines=9> */
.L_x_305:
[----:B------:R-:W-:Y:S05]  /*a060*/  BSYNC B1 ;  /* 0x0000000000017941 */ /* 0x000fea0003800000 */
.L_x_304:
        /* <DEDUP_REMOVED lines=9> */
.L_x_307:
[----:B------:R-:W-:Y:S05]  /*a100*/  BSYNC B1 ;  /* 0x0000000000017941 */ /* 0x000fea0003800000 */
.L_x_306:
        /* <DEDUP_REMOVED lines=9> */
.L_x_309:
[----:B------:R-:W-:Y:S05]  /*a1a0*/  BSYNC B1 ;  /* 0x0000000000017941 */ /* 0x000fea0003800000 */
.L_x_308:
        /* <DEDUP_REMOVED lines=9> */
.L_x_311:
[----:B------:R-:W-:Y:S05]  /*a240*/  BSYNC B1 ;  /* 0x0000000000017941 */ /* 0x000fea0003800000 */
.L_x_310:
        /* <DEDUP_REMOVED lines=9> */
.L_x_313:
[----:B------:R-:W-:Y:S05]  /*a2e0*/  BSYNC B1 ;  /* 0x0000000000017941 */ /* 0x000fea0003800000 */
.L_x_312:
        /* <DEDUP_REMOVED lines=9> */
.L_x_315:
[----:B------:R-:W-:Y:S05]  /*a380*/  BSYNC B1 ;  /* 0x0000000000017941 */ /* 0x000fea0003800000 */
.L_x_314:
        /* <DEDUP_REMOVED lines=9> */
.L_x_317:
[----:B------:R-:W-:Y:S05]  /*a420*/  BSYNC B1 ;  /* 0x0000000000017941 */ /* 0x000fea0003800000 */
.L_x_316:
        /* <DEDUP_REMOVED lines=9> */
.L_x_319:
[----:B------:R-:W-:Y:S05]  /*a4c0*/  BSYNC B1 ;  /* 0x0000000000017941 */ /* 0x000fea0003800000 */
.L_x_318:
        /* <DEDUP_REMOVED lines=9> */
.L_x_321:
[----:B------:R-:W-:Y:S05]  /*a560*/  BSYNC B1 ;  /* 0x0000000000017941 */ /* 0x000fea0003800000 */
.L_x_320:
        /* <DEDUP_REMOVED lines=9> */
.L_x_323:
[----:B------:R-:W-:Y:S05]  /*a600*/  BSYNC B1 ;  /* 0x0000000000017941 */ /* 0x000fea0003800000 */
.L_x_322:
        /* <DEDUP_REMOVED lines=9> */
.L_x_325:
[----:B------:R-:W-:Y:S05]  /*a6a0*/  BSYNC B1 ;  /* 0x0000000000017941 */ /* 0x000fea0003800000 */
.L_x_324:
        /* <DEDUP_REMOVED lines=9> */
.L_x_327:
[----:B------:R-:W-:Y:S05]  /*a740*/  BSYNC B1 ;  /* 0x0000000000017941 */ /* 0x000fea0003800000 */
.L_x_326:
        /* <DEDUP_REMOVED lines=9> */
.L_x_329:
[----:B------:R-:W-:Y:S05]  /*a7e0*/  BSYNC B1 ;  /* 0x0000000000017941 */ /* 0x000fea0003800000 */
.L_x_328:
        /* <DEDUP_REMOVED lines=9> */
.L_x_331:
[----:B------:R-:W-:Y:S05]  /*a880*/  BSYNC B1 ;  /* 0x0000000000017941 */ /* 0x000fea0003800000 */
.L_x_330:
        /* <DEDUP_REMOVED lines=9> */
.L_x_333:
[----:B------:R-:W-:Y:S05]  /*a920*/  BSYNC B1 ;  /* 0x0000000000017941 */ /* 0x000fea0003800000 */
.L_x_332:
        /* <DEDUP_REMOVED lines=9> */
.L_x_335:
[----:B------:R-:W-:Y:S05]  /*a9c0*/  BSYNC B1 ;  /* 0x0000000000017941 */ /* 0x000fea0003800000 */
.L_x_334:
        /* <DEDUP_REMOVED lines=9> */
.L_x_337:
[----:B------:R-:W-:Y:S05]  /*aa60*/  BSYNC B1 ;  /* 0x0000000000017941 */ /* 0x000fea0003800000 */
.L_x_336:
[----:B------:R-:W-:Y:S05]  /*aa70*/  @!P0 BRA `(.L_x_338) ;  /* 0x0000002c00208947 */ /* 0x000fea0003800000 */
[----:B-----5:R-:W-:-:S04]  /*aa80*/  IMAD.U32 R164, R164, 0x10000, RZ ;  /* 0x00010000a4a47824 */ /* 0x020fc800078e00ff */
[----:B------:R-:W-:-:S04]  /*aa90*/  FMUL R164, R164, R185 ;  /* 0x000000b9a4a47220 */ /* 0x000fc80000400000 */
[----:B------:R-:W-:-:S05]  /*aaa0*/  FFMA R164, R31, R186, R164 ;  /* 0x000000ba1fa47223 */ /* 0x000fca00000000a4 */
[----:B------:R-:W-:-:S05]  /*aab0*/  F2FP.BF16.F32.PACK_AB R164, RZ, R164 ;  /* 0x000000a4ffa4723e */ /* 0x000fca00000010ff */
[----:B------:R0:W-:Y:S01]  /*aac0*/  STG.E.U16 desc[UR40][R8.64+0x92], R164 ;  /* 0x000092a408007986 */ /* 0x0001e2000c101528 */
[----:B------:R-:W-:Y:S05]  /*aad0*/  BRA `(.L_x_338) ;  /* 0x0000002c00087947 */ /* 0x000fea0003800000 */
.L_x_33:
[----:B------:R-:W-:Y:S01]  /*aae0*/  ULDC.64 UR4, c[0x0][0x5c0] ;  /* 0x0001700000047ab9 */ /* 0x000fe20000000a00 */
[-C--:B------:R-:W-:Y:S01]  /*aaf0*/  FMUL R176, R176, R186.reuse ;  /* 0x000000bab0b07220 */ /* 0x080fe20000400000 */
[----:B------:R-:W-:Y:S01]  /*ab00*/  LEA R4, P2, R188, UR4, 0x1 ;  /* 0x00000004bc047c11 */ /* 0x000fe2000f8408ff */
[----:B------:R-:W-:Y:S01]  /*ab10*/  IMAD.SHL.U32 R13, R6, 0x10, RZ ;  /* 0x00000010060d7824 */ /* 0x000fe200078e00ff */
[----:B------:R-:W-:Y:S01]  /*ab20*/  ISETP.GT.AND P3, PT, R3, 0x1, PT ;  /* 0x000000010300780c */ /* 0x000fe20003f64270 */
[----:B------:R-:W-:Y:S01]  /*ab30*/  FMUL R177, R177, R186 ;  /* 0x000000bab1b17220 */ /* 0x000fe20000400000 */
[----:B------:R-:W-:Y:S01]  /*ab40*/  F2FP.BF16.F32.PACK_AB R176, RZ, R176 ;  /* 0x000000b0ffb0723e */ /* 0x000fe200000010ff */
[-C--:B------:R-:W-:Y:S01]  /*ab50*/  FMUL R179, R179, R186.reuse ;  /* 0x000000bab3b37220 */ /* 0x080fe20000400000 */
[----:B------:R-:W-:Y:S01]  /*ab60*/  LEA.HI.X R5, R188, UR5, R197, 0x1, P2 ;  /* 0x00000005bc057c11 */ /* 0x000fe200090f0cc5 */
[-C--:B------:R-:W-:Y:S01]  /*ab70*/  FMUL R178, R178, R186.reuse ;  /* 0x000000bab2b27220 */ /* 0x080fe20000400000 */
[C---:B------:R-:W-:Y:S01]  /*ab80*/  ISETP.GT.AND P2, PT, R23.reuse, RZ, P3 ;  /* 0x000000ff1700720c */ /* 0x040fe20001f44270 */
[-C--:B------:R-:W-:Y:S01]  /*ab90*/  FMUL R180, R180, R186.reuse ;  /* 0x000000bab4b47220 */ /* 0x080fe20000400000 */
[C---:B------:R-:W-:Y:S01]  /*aba0*/  ISETP.GT.AND P5, PT, R23.reuse, 0x8, P0 ;  /* 0x000000081700780c */ /* 0x040fe200007a4270 */
[----:B------:R-:W-:Y:S01]  /*abb0*/  @P1 STG.E.U16 desc[UR40][R4.64], R176 ;  /* 0x000000b004001986 */ /* 0x000fe2000c101528 */
[----:B------:R-:W-:Y:S01]  /*abc0*/  ISETP.GT.AND P1, PT, R23, 0x8, P3 ;  /* 0x000000081700780c */ /* 0x000fe20001f24270 */
[-C--:B------:R-:W-:Y:S01]  /*abd0*/  FMUL R181, R181, R186.reuse ;  /* 0x000000bab5b57220 */ /* 0x080fe20000400000 */
[----:B------:R-:W-:Y:S01]  /*abe0*/  SHF.L.U64.HI R11, R6, 0x4, R7 ;  /* 0x00000004060b7819 */ /* 0x000fe20000010207 */
[----:B------:R-:W-:Y:S01]  /*abf0*/  FMUL R182, R182, R186 ;  /* 0x000000bab6b67220 */ /* 0x000fe20000400000 */
[----:B------:R-:W-:Y:S01]  /*ac00*/  IADD3 R8, P4, R13, R4, RZ ;  /* 0x000000040d087210 */ /* 0x000fe20007f9e0ff */
[-C--:B------:R-:W-:Y:S01]  /*ac10*/  FMUL R183, R183, R186.reuse ;  /* 0x000000bab7b77220 */ /* 0x080fe20000400000 */
[----:B------:R-:W-:Y:S01]  /*ac20*/  F2FP.BF16.F32.PACK_AB R177, RZ, R177 ;  /* 0x000000b1ffb1723e */ /* 0x000fe200000010ff */
[----:B------:R-:W-:Y:S01]  /*ac30*/  FMUL R168, R168, R186 ;  /* 0x000000baa8a87220 */ /* 0x000fe20000400000 */
[----:B------:R-:W-:Y:S01]  /*ac40*/  F2FP.BF16.F32.PACK_AB R179, RZ, R179 ;  /* 0x000000b3ffb3723e */ /* 0x000fe200000010ff */
[----:B------:R-:W-:Y:S01]  /*ac50*/  IMAD.X R9, R11, 0x1, R5, P4 ;  /* 0x000000010b097824 */ /* 0x000fe200020e0605 */
[----:B------:R-:W-:Y:S01]  /*ac60*/  F2FP.BF16.F32.PACK_AB R178, RZ, R178 ;  /* 0x000000b2ffb2723e */ /* 0x000fe200000010ff */
[----:B------:R-:W-:Y:S01]  /*ac70*/  @P2 STG.E.U16 desc[UR40][R4.64+0x2], R177 ;  /* 0x000002b104002986 */ /* 0x000fe2000c101528 */
[----:B------:R-:W-:Y:S01]  /*ac80*/  ISETP.GT.AND P2, PT, R3, 0x8, PT ;  /* 0x000000080300780c */ /* 0x000fe20003f44270 */
[----:B------:R-:W-:Y:S01]  /*ac90*/  FMUL R169, R169, R186 ;  /* 0x000000baa9a97220 */ /* 0x000fe20000400000 */
[----:B------:R-:W-:Y:S01]  /*aca0*/  F2FP.BF16.F32.PACK_AB R180, RZ, R180 ;  /* 0x000000b4ffb4723e */ /* 0x000fe200000010ff */
[----:B------:R-:W-:Y:S01]  /*acb0*/  @P1 STG.E.U16 desc[UR40][R8.64+0x2], R179 ;  /* 0x000002b308001986 */ /* 0x000fe2000c101528 */
[----:B------:R-:W-:Y:S01]  /*acc0*/  ISETP.GT.AND P1, PT, R3, 0x9, PT ;  /* 0x000000090300780c */ /* 0x000fe20003f24270 */
[----:B------:R-:W-:Y:S01]  /*acd0*/  IMAD R10, R7, 0xf0, RZ ;  /* 0x000000f0070a7824 */ /* 0x000fe200078e02ff */
[----:B------:R-:W-:Y:S01]  /*ace0*/  F2FP.BF16.F32.PACK_AB R181, RZ, R181 ;  /* 0x000000b5ffb5723e */ /* 0x000fe200000010ff */
[----:B------:R-:W-:Y:S01]  /*acf0*/  @P5 STG.E.U16 desc[UR40][R8.64], R178 ;  /* 0x000000b208005986 */ /* 0x000fe2000c101528 */
[C---:B------:R-:W-:Y:S01]  /*ad00*/  ISETP.GT.AND P5, PT, R23.reuse, RZ, P2 ;  /* 0x000000ff1700720c */ /* 0x040fe200017a4270 */
[----:B------:R-:W-:Y:S01]  /*ad10*/  IMAD.WIDE.U32 R14, R6, 0xf0, R8 ;  /* 0x000000f0060e7825 */ /* 0x000fe200078e0008 */
[----:B------:R-:W-:-:S03]  /*ad20*/  ISETP.GT.AND P4, PT, R23, RZ, P1 ;  /* 0x000000ff1700720c */ /* 0x000fc60000f84270 */
[----:B------:R-:W-:Y:S01]  /*ad30*/  FMUL R170, R170, R186 ;  /* 0x000000baaaaa7220 */ /* 0x000fe20000400000 */
[----:B------:R-:W-:Y:S01]  /*ad40*/  F2FP.BF16.F32.PACK_AB R182, RZ, R182 ;  /* 0x000000b6ffb6723e */ /* 0x000fe200000010ff */
[----:B------:R-:W-:Y:S01]  /*ad50*/  IMAD.IADD R15, R10, 0x1, R15 ;  /* 0x000000010a0f7824 */ /* 0x000fe200078e020f */
[----:B------:R-:W-:Y:S01]  /*ad60*/  F2FP.BF16.F32.PACK_AB R183, RZ, R183 ;  /* 0x000000b7ffb7723e */ /* 0x000fe200000010ff */
[----:B------:R-:W-:Y:S01]  /*ad70*/  FMUL R171, R171, R186 ;  /* 0x000000baabab7220 */ /* 0x000fe20000400000 */
[----:B------:R-:W-:Y:S01]  /*ad80*/  F2FP.BF16.F32.PACK_AB R168, RZ, R168 ;  /* 0x000000a8ffa8723e */ /* 0x000fe200000010ff */
[-C--:B------:R-:W-:Y:S01]  /*ad90*/  FMUL R172, R172, R186.reuse ;  /* 0x000000baacac7220 */ /* 0x080fe20000400000 */
[----:B------:R-:W-:Y:S01]  /*ada0*/  F2FP.BF16.F32.PACK_AB R169, RZ, R169 ;  /* 0x000000a9ffa9723e */ /* 0x000fe200000010ff */
[----:B------:R-:W-:Y:S01]  /*adb0*/  FMUL R173, R173, R186 ;  /* 0x000000baadad7220 */ /* 0x000fe20000400000 */
[----:B------:R-:W-:Y:S01]  /*adc0*/  F2FP.BF16.F32.PACK_AB R170, RZ, R170 ;  /* 0x000000aaffaa723e */ /* 0x000fe200000010ff */
[----:B------:R-:W-:Y:S01]  /*add0*/  @P5 STG.E.U16 desc[UR40][R4.64+0x10], R180 ;  /* 0x000010b404005986 */ /* 0x000fe2000c101528 */
[C---:B------:R-:W-:Y:S01]  /*ade0*/  ISETP.GT.AND P5, PT, R23.reuse, 0x8, P2 ;  /* 0x000000081700780c */ /* 0x040fe200017a4270 */
[-C--:B------:R-:W-:Y:S01]  /*adf0*/  FMUL R174, R174, R186.reuse ;  /* 0x000000baaeae7220 */ /* 0x080fe20000400000 */
[----:B------:R-:W-:Y:S01]  /*ae00*/  F2FP.BF16.F32.PACK_AB R171, RZ, R171 ;  /* 0x000000abffab723e */ /* 0x000fe200000010ff */
[----:B------:R-:W-:Y:S01]  /*ae10*/  @P4 STG.E.U16 desc[UR40][R4.64+0x12], R181 ;  /* 0x000012b504004986 */ /* 0x000fe2000c101528 */
[----:B------:R-:W-:Y:S01]  /*ae20*/  ISETP.GT.AND P4, PT, R23, 0x8, P1 ;  /* 0x000000081700780c */ /* 0x000fe20000f84270 */
[----:B------:R-:W-:Y:S01]  /*ae30*/  FMUL R175, R175, R186 ;  /* 0x000000baafaf7220 */ /* 0x000fe20000400000 */
[----:B------:R-:W-:Y:S01]  /*ae40*/  F2FP.BF16.F32.PACK_AB R172, RZ, R172 ;  /* 0x000000acffac723e */ /* 0x000fe200000010ff */
[----:B------:R-:W-:Y:S01]  /*ae50*/  IMAD.SHL.U32 R12, R6, 0x100, RZ ;  /* 0x00000100060c7824 */ /* 0x000fe200078e00ff */
[----:B------:R-:W-:Y:S01]  /*ae60*/  F2FP.BF16.F32.PACK_AB R173, RZ, R173 ;  /* 0x000000adffad723e */ /* 0x000fe200000010ff */
[----:B------:R-:W-:Y:S01]  /*ae70*/  FMUL R160, R160, R186 ;  /* 0x000000baa0a07220 */ /* 0x000fe20000400000 */
[----:B------:R-:W-:Y:S01]  /*ae80*/  F2FP.BF16.F32.PACK_AB R174, RZ, R174 ;  /* 0x000000aeffae723e */ /* 0x000fe200000010ff */
[-C--:B------:R-:W-:Y:S01]  /*ae90*/  FMUL R161, R161, R186.reuse ;  /* 0x000000baa1a17220 */ /* 0x080fe20000400000 */
[----:B------:R-:W-:Y:S01]  /*aea0*/  F2FP.BF16.F32.PACK_AB R175, RZ, R175 ;  /* 0x000000afffaf723e */ /* 0x000fe200000010ff */
[----:B------:R-:W-:Y:S01]  /*aeb0*/  @P5 STG.E.U16 desc[UR40][R8.64+0x10], R182 ;  /* 0x000010b608005986 */ /* 0x000fe2000c101528 */
[C---:B------:R-:W-:Y:S01]  /*aec0*/  ISETP.GT.AND P5, PT, R23.reuse, 0x80, P0 ;  /* 0x000000801700780c */ /* 0x040fe200007a4270 */
[----:B------:R-:W-:Y:S01]  /*aed0*/  FMUL R162, R162, R186 ;  /* 0x000000baa2a27220 */ /* 0x000fe20000400000 */
[----:B------:R-:W-:Y:S01]  /*aee0*/  F2FP.BF16.F32.PACK_AB R160, RZ, R160 ;  /* 0x000000a0ffa0723e */ /* 0x000fe200000010ff */
[----:B------:R-:W-:Y:S01]  /*aef0*/  @P4 STG.E.U16 desc[UR40][R8.64+0x12], R183 ;  /* 0x000012b708004986 */ /* 0x000fe2000c101528 */
[----:B------:R-:W-:Y:S01]  /*af00*/  ISETP.GT.AND P4, PT, R23, 0x80, P3 ;  /* 0x000000801700780c */ /* 0x000fe20001f84270 */
[-C--:B------:R-:W-:Y:S01]  /*af10*/  FMUL R163, R163, R186.reuse ;  /* 0x000000baa3a37220 */ /* 0x080fe20000400000 */
[----:B------:R-:W-:Y:S01]  /*af20*/  F2FP.BF16.F32.PACK_AB R161, RZ, R161 ;  /* 0x000000a1ffa1723e */ /* 0x000fe200000010ff */
[----:B------:R-:W-:Y:S01]  /*af30*/  FMUL R164, R164, R186 ;  /* 0x000000baa4a47220 */ /* 0x000fe20000400000 */
[----:B------:R-:W-:Y:S01]  /*af40*/  F2FP.BF16.F32.PACK_AB R162, RZ, R162 ;  /* 0x000000a2ffa2723e */ /* 0x000fe200000010ff */
[-C--:B------:R-:W-:Y:S01]  /*af50*/  FMUL R165, R165, R186.reuse ;  /* 0x000000baa5a57220 */ /* 0x080fe20000400000 */
[----:B------:R-:W-:Y:S01]  /*af60*/  F2FP.BF16.F32.PACK_AB R163, RZ, R163 ;  /* 0x000000a3ffa3723e */ /* 0x000fe200000010ff */
[----:B------:R-:W-:Y:S01]  /*af70*/  FMUL R166, R166, R186 ;  /* 0x000000baa6a67220 */ /* 0x000fe20000400000 */
[----:B------:R-:W-:Y:S01]  /*af80*/  F2FP.BF16.F32.PACK_AB R164, RZ, R164 ;  /* 0x000000a4ffa4723e */ /* 0x000fe200000010ff */
[----:B------:R0:W-:Y:S01]  /*af90*/  @P5 STG.E.U16 desc[UR40][R14.64], R168 ;  /* 0x000000a80e005986 */ /* 0x0001e2000c101528 */
[----:B------:R-:W-:Y:S01]  /*afa0*/  IADD3 R20, P5, R13, R14, RZ ;  /* 0x0000000e0d147210 */ /* 0x000fe20007fbe0ff */
[-C--:B------:R-:W-:Y:S01]  /*afb0*/  FMUL R167, R167, R186.reuse ;  /* 0x000000baa7a77220 */ /* 0x080fe20000400000 */
[----:B------:R-:W-:Y:S01]  /*afc0*/  F2FP.BF16.F32.PACK_AB R165, RZ, R165 ;  /* 0x000000a5ffa5723e */ /* 0x000fe200000010ff */
[----:B------:R-:W-:Y:S01]  /*afd0*/  @P4 STG.E.U16 desc[UR40][R14.64+0x2], R169 ;  /* 0x000002a90e004986 */ /* 0x000fe2000c101528 */
[----:B------:R-:W-:Y:S01]  /*afe0*/  ISETP.GT.AND P4, PT, R23, 0x88, P0 ;  /* 0x000000881700780c */ /* 0x000fe20000784270 */
[----:B------:R-:W-:Y:S01]  /*aff0*/  IMAD.X R21, R11, 0x1, R15, P5 ;  /* 0x000000010b157824 */ /* 0x000fe200028e060f */
[----:B------:R-:W-:Y:S01]  /*b000*/  ISETP.GT.AND P5, PT, R23, 0x88, P3 ;  /* 0x000000881700780c */ /* 0x000fe20001fa4270 */
[----:B------:R-:W-:Y:S01]  /*b010*/  FMUL R154, R154, R186 ;  /* 0x000000ba9a9a7220 */ /* 0x000fe20000400000 */
[----:B------:R-:W-:Y:S01]  /*b020*/  F2FP.BF16.F32.PACK_AB R166, RZ, R166 ;  /* 0x000000a6ffa6723e */ /* 0x000fe200000010ff */
[-C--:B------:R-:W-:Y:S01]  /*b030*/  FMUL R155, R155, R186.reuse ;  /* 0x000000ba9b9b7220 */ /* 0x080fe20000400000 */
[----:B------:R-:W-:Y:S01]  /*b040*/  F2FP.BF16.F32.PACK_AB R167, RZ, R167 ;  /* 0x000000a7ffa7723e */ /* 0x000fe200000010ff */
[----:B------:R-:W-:Y:S01]  /*b050*/  FMUL R156, R156, R186 ;  /* 0x000000ba9c9c7220 */ /* 0x000fe20000400000 */
[----:B------:R-:W-:Y:S01]  /*b060*/  F2FP.BF16.F32.PACK_AB R154, RZ, R154 ;  /* 0x0000009aff9a723e */ /* 0x000fe200000010ff */
[-C--:B------:R-:W-:Y:S01]  /*b070*/  FMUL R157, R157, R186.reuse ;  /* 0x000000ba9d9d7220 */ /* 0x080fe20000400000 */
[-C--:B------:R-:W-:Y:S01]  /*b080*/  FMUL R158, R158, R186.reuse ;  /* 0x000000ba9e9e7220 */ /* 0x080fe20000400000 */
[----:B------:R-:W-:Y:S01]  /*b090*/  F2FP.BF16.F32.PACK_AB R155, RZ, R155 ;  /* 0x0000009bff9b723e */ /* 0x000fe200000010ff */
[-C--:B------:R-:W-:Y:S01]  /*b0a0*/  FMUL R159, R159, R186.reuse ;  /* 0x000000ba9f9f7220 */ /* 0x080fe20000400000 */
        /* <DEDUP_REMOVED lines=15> */
[----:B------:R-:W-:Y:S01]  /*b1a0*/  ISETP.GT.AND P4, PT, R23, 0x88, P2 ;  /* 0x000000881700780c */ /* 0x000fe20001784270 */
[-C--:B------:R-:W-:Y:S01]  /*b1b0*/  FMUL R149, R149, R186.reuse ;  /* 0x000000ba95957220 */ /* 0x080fe20000400000 */
[----:B------:R-:W-:Y:S01]  /*b1c0*/  F2FP.BF16.F32.PACK_AB R145, RZ, R145 ;  /* 0x00000091ff91723e */ /* 0x000fe200000010ff */
[----:B------:R1:W-:Y:S01]  /*b1d0*/  @P5 STG.E.U16 desc[UR40][R14.64+0x12], R173 ;  /* 0x000012ad0e005986 */ /* 0x0003e2000c101528 */
[----:B------:R-:W-:Y:S01]  /*b1e0*/  ISETP.GT.AND P5, PT, R23, 0x88, P1 ;  /* 0x000000881700780c */ /* 0x000fe20000fa4270 */
[-C--:B------:R-:W-:Y:S01]  /*b1f0*/  FMUL R150, R150, R186.reuse ;  /* 0x000000ba96967220 */ /* 0x080fe20000400000 */
[----:B------:R-:W-:Y:S01]  /*b200*/  F2FP.BF16.F32.PACK_AB R147, RZ, R147 ;  /* 0x00000093ff93723e */ /* 0x000fe200000010ff */
[----:B------:R-:W-:Y:S01]  /*b210*/  FMUL R151, R151, R186 ;  /* 0x000000ba97977220 */ /* 0x000fe20000400000 */
[----:B------:R-:W-:Y:S01]  /*b220*/  F2FP.BF16.F32.PACK_AB R146, RZ, R146 ;  /* 0x00000092ff92723e */ /* 0x000fe200000010ff */
[----:B------:R-:W-:Y:S01]  /*b230*/  FMUL R136, R136, R186 ;  /* 0x000000ba88887220 */ /* 0x000fe20000400000 */
[----:B------:R-:W-:Y:S01]  /*b240*/  F2FP.BF16.F32.PACK_AB R148, RZ, R148 ;  /* 0x00000094ff94723e */ /* 0x000fe200000010ff */
[----:B------:R-:W-:Y:S01]  /*b250*/  FMUL R137, R137, R186 ;  /* 0x000000ba89897220 */ /* 0x000fe20000400000 */
[----:B------:R-:W-:Y:S01]  /*b260*/  F2FP.BF16.F32.PACK_AB R149, RZ, R149 ;  /* 0x00000095ff95723e */ /* 0x000fe200000010ff */
[----:B------:R-:W-:Y:S01]  /*b270*/  @P4 STG.E.U16 desc[UR40][R20.64+0x10], R174 ;  /* 0x000010ae14004986 */ /* 0x000fe2000c101528 */
[----:B0-----:R-:W-:Y:S01]  /*b280*/  IADD3 R168, P4, R12, R14, RZ ;  /* 0x0000000e0ca87210 */ /* 0x001fe20007f9e0ff */
[-C--:B------:R-:W-:Y:S01]  /*b290*/  FMUL R138, R138, R186.reuse ;  /* 0x000000ba8a8a7220 */ /* 0x080fe20000400000 */
[--C-:B-1----:R-:W-:Y:S01]  /*b2a0*/  SHF.L.U64.HI R14, R6, 0x8, R7.reuse ;  /* 0x00000008060e7819 */ /* 0x102fe20000010207 */
[----:B------:R0:W-:Y:S01]  /*b2b0*/  @P5 STG.E.U16 desc[UR40][R20.64+0x12], R175 ;  /* 0x000012af14005986 */ /* 0x0001e2000c101528 */
[----:B------:R-:W-:Y:S01]  /*b2c0*/  ISETP.GT.AND P5, PT, R23, 0x100, P0 ;  /* 0x000001001700780c */ /* 0x000fe200007a4270 */
[-C--:B------:R-:W-:Y:S01]  /*b2d0*/  FMUL R139, R139, R186.reuse ;  /* 0x000000ba8b8b7220 */ /* 0x080fe20000400000 */
[----:B------:R-:W-:Y:S01]  /*b2e0*/  PRMT R7, R161, 0x7610, R7 ;  /* 0x00007610a1077816 */ /* 0x000fe20000000007 */
[----:B------:R-:W-:Y:S01]  /*b2f0*/  IMAD.X R169, R14, 0x1, R15, P4 ;  /* 0x000000010ea97824 */ /* 0x000fe200020e060f */
[----:B------:R-:W-:Y:S01]  /*b300*/  ISETP.GT.AND P4, PT, R23, 0x100, P3 ;  /* 0x000001001700780c */ /* 0x000fe20001f84270 */
[----:B------:R-:W-:Y:S01]  /*b310*/  FMUL R15, R153, R186 ;  /* 0x000000ba990f7220 */ /* 0x000fe20000400000 */
[----:B------:R-:W-:Y:S01]  /*b320*/  F2FP.BF16.F32.PACK_AB R150, RZ, R150 ;  /* 0x00000096ff96723e */ /* 0x000fe200000010ff */
[-C--:B------:R-:W-:Y:S01]  /*b330*/  FMUL R140, R140, R186.reuse ;  /* 0x000000ba8c8c7220 */ /* 0x080fe20000400000 */
[----:B------:R-:W-:Y:S01]  /*b340*/  F2FP.BF16.F32.PACK_AB R151, RZ, R151 ;  /* 0x00000097ff97723e */ /* 0x000fe200000010ff */
[-C--:B------:R-:W-:Y:S01]  /*b350*/  FMUL R141, R141, R186.reuse ;  /* 0x000000ba8d8d7220 */ /* 0x080fe20000400000 */
[----:B------:R-:W-:Y:S01]  /*b360*/  F2FP.BF16.F32.PACK_AB R15, RZ, R15 ;  /* 0x0000000fff0f723e */ /* 0x000fe200000010ff */
[----:B------:R-:W-:Y:S01]  /*b370*/  FMUL R142, R142, R186 ;  /* 0x000000ba8e8e7220 */ /* 0x000fe20000400000 */
[----:B------:R-:W-:Y:S01]  /*b380*/  F2FP.BF16.F32.PACK_AB R136, RZ, R136 ;  /* 0x00000088ff88723e */ /* 0x000fe200000010ff */
[----:B------:R1:W-:Y:S01]  /*b390*/  @P5 STG.E.U16 desc[UR40][R168.64], R160 ;  /* 0x000000a0a8005986 */ /* 0x0003e2000c101528 */
[----:B0-----:R-:W-:Y:S01]  /*b3a0*/  IADD3 R20, P5, R13, R168, RZ ;  /* 0x000000a80d147210 */ /* 0x001fe20007fbe0ff */
[----:B------:R-:W-:Y:S01]  /*b3b0*/  FMUL R143, R143, R186 ;  /* 0x000000ba8f8f7220 */ /* 0x000fe20000400000 */
[----:B------:R-:W-:Y:S01]  /*b3c0*/  F2FP.BF16.F32.PACK_AB R137, RZ, R137 ;  /* 0x00000089ff89723e */ /* 0x000fe200000010ff */
[--C-:B------:R-:W-:Y:S01]  /*b3d0*/  @P4 IMAD.MOV.U32 R161, RZ, RZ, R169.reuse ;  /* 0x000000ffffa14224 */ /* 0x100fe200078e00a9 */
[----:B------:R-:W-:Y:S01]  /*b3e0*/  F2FP.BF16.F32.PACK_AB R138, RZ, R138 ;  /* 0x0000008aff8a723e */ /* 0x000fe200000010ff */
[--C-:B------:R-:W-:Y:S01]  /*b3f0*/  IMAD.X R21, R11, 0x1, R169.reuse, P5 ;  /* 0x000000010b157824 */ /* 0x100fe200028e06a9 */
[----:B------:R-:W-:Y:S01]  /*b400*/  ISETP.GT.AND P5, PT, R23, 0x108, P3 ;  /* 0x000001081700780c */ /* 0x000fe20001fa4270 */
[-C--:B------:R-:W-:Y:S01]  /*b410*/  FMUL R128, R128, R186.reuse ;  /* 0x000000ba80807220 */ /* 0x080fe20000400000 */
[----:B------:R-:W-:Y:S01]  /*b420*/  F2FP.BF16.F32.PACK_AB R139, RZ, R139 ;  /* 0x0000008bff8b723e */ /* 0x000fe200000010ff */
[----:B------:R-:W-:Y:S01]  /*b430*/  FMUL R129, R129, R186 ;  /* 0x000000ba81817220 */ /* 0x000fe20000400000 */
[----:B------:R-:W-:Y:S01]  /*b440*/  F2FP.BF16.F32.PACK_AB R140, RZ, R140 ;  /* 0x0000008cff8c723e */ /* 0x000fe200000010ff */
[--C-:B-1----:R-:W-:Y:S01]  /*b450*/  @P4 IMAD.MOV.U32 R160, RZ, RZ, R168.reuse ;  /* 0x000000ffffa04224 */ /* 0x102fe200078e00a8 */
[----:B------:R-:W-:Y:S01]  /*b460*/  F2FP.BF16.F32.PACK_AB R141, RZ, R141 ;  /* 0x0000008dff8d723e */ /* 0x000fe200000010ff */
[----:B------:R-:W-:Y:S01]  /*b470*/  FMUL R130, R130, R186 ;  /* 0x000000ba82827220 */ /* 0x000fe20000400000 */
[----:B------:R-:W-:Y:S01]  /*b480*/  F2FP.BF16.F32.PACK_AB R142, RZ, R142 ;  /* 0x0000008eff8e723e */ /* 0x000fe200000010ff */
[-C--:B------:R-:W-:Y:S01]  /*b490*/  FMUL R131, R131, R186.reuse ;  /* 0x000000ba83837220 */ /* 0x080fe20000400000 */
[----:B------:R0:W-:Y:S01]  /*b4a0*/  @P4 STG.E.U16 desc[UR40][R160.64+0x2], R7 ;  /* 0x00000207a0004986 */ /* 0x0001e2000c101528 */
        /* <DEDUP_REMOVED lines=9> */
[----:B------:R-:W-:Y:S01]  /*b540*/  FMUL R120, R120, R186 ;  /* 0x000000ba78787220 */ /* 0x000fe20000400000 */
[----:B------:R-:W-:Y:S01]  /*b550*/  F2FP.BF16.F32.PACK_AB R132, RZ, R132 ;  /* 0x00000084ff84723e */ /* 0x000fe200000010ff */
[-C--:B0-----:R-:W-:Y:S01]  /*b560*/  FMUL R7, R152, R186.reuse ;  /* 0x000000ba98077220 */ /* 0x081fe20000400000 */
[----:B------:R-:W-:Y:S01]  /*b570*/  F2FP.BF16.F32.PACK_AB R133, RZ, R133 ;  /* 0x00000085ff85723e */ /* 0x000fe200000010ff */
[----:B------:R-:W-:Y:S01]  /*b580*/  @P4 STG.E.U16 desc[UR40][R20.64], R162 ;  /* 0x000000a214004986 */ /* 0x000fe2000c101528 */
[----:B------:R-:W-:Y:S01]  /*b590*/  ISETP.GT.AND P4, PT, R23, 0x100, P2 ;  /* 0x000001001700780c */ /* 0x000fe20001784270 */
[-C--:B------:R-:W-:Y:S01]  /*b5a0*/  FMUL R121, R121, R186.reuse ;  /* 0x000000ba79797220 */ /* 0x080fe20000400000 */
[----:B------:R-:W-:Y:S01]  /*b5b0*/  F2FP.BF16.F32.PACK_AB R7, RZ, R7 ;  /* 0x00000007ff07723e */ /* 0x000fe200000010ff */
[----:B------:R-:W-:Y:S01]  /*b5c0*/  @P5 STG.E.U16 desc[UR40][R20.64+0x2], R163 ;  /* 0x000002a314005986 */ /* 0x000fe2000c101528 */
[----:B------:R-:W-:Y:S01]  /*b5d0*/  ISETP.GT.AND P5, PT, R23, 0x100, P1 ;  /* 0x000001001700780c */ /* 0x000fe20000fa4270 */
        /* <DEDUP_REMOVED lines=8> */
[----:B------:R-:W-:Y:S01]  /*b660*/  @P4 IMAD.MOV.U32 R160, RZ, RZ, R168 ;  /* 0x000000ffffa04224 */ /* 0x000fe200078e00a8 */
[----:B------:R-:W-:Y:S01]  /*b670*/  F2FP.BF16.F32.PACK_AB R122, RZ, R122 ;  /* 0x0000007aff7a723e */ /* 0x000fe200000010ff */
[----:B------:R-:W-:-:S02]  /*b680*/  @P4 IMAD.MOV.U32 R161, RZ, RZ, R169 ;  /* 0x000000ffffa14224 */ /* 0x000fc400078e00a9 */
[-C--:B------:R-:W-:Y:S01]  /*b690*/  FMUL R126, R126, R186.reuse ;  /* 0x000000ba7e7e7220 */ /* 0x080fe20000400000 */
[----:B------:R-:W-:Y:S01]  /*b6a0*/  F2FP.BF16.F32.PACK_AB R123, RZ, R123 ;  /* 0x0000007bff7b723e */ /* 0x000fe200000010ff */
[-C--:B------:R-:W-:Y:S01]  /*b6b0*/  FMUL R127, R127, R186.reuse ;  /* 0x000000ba7f7f7220 */ /* 0x080fe20000400000 */
[----:B------:R-:W-:Y:S01]  /*b6c0*/  F2FP.BF16.F32.PACK_AB R125, RZ, R125 ;  /* 0x0000007dff7d723e */ /* 0x000fe200000010ff */
[----:B------:R0:W-:Y:S01]  /*b6d0*/  @P4 STG.E.U16 desc[UR40][R160.64+0x10], R164 ;  /* 0x000010a4a0004986 */ /* 0x0001e2000c101528 */
[----:B------:R-:W-:Y:S01]  /*b6e0*/  ISETP.GT.AND P4, PT, R23, 0x108, P2 ;  /* 0x000001081700780c */ /* 0x000fe20001784270 */
[----:B------:R-:W-:Y:S01]  /*b6f0*/  FMUL R112, R112, R186 ;  /* 0x000000ba70707220 */ /* 0x000fe20000400000 */
        /* <DEDUP_REMOVED lines=9> */
[----:B0-----:R-:W-:Y:S01]  /*b790*/  @P5 IMAD.MOV.U32 R160, RZ, RZ, R168 ;  /* 0x000000ffffa05224 */ /* 0x001fe200078e00a8 */
[----:B------:R-:W-:Y:S01]  /*b7a0*/  F2FP.BF16.F32.PACK_AB R115, RZ, R115 ;  /* 0x00000073ff73723e */ /* 0x000fe200000010ff */
[--C-:B------:R-:W-:Y:S01]  /*b7b0*/  @P5 IMAD.MOV.U32 R161, RZ, RZ, R169.reuse ;  /* 0x000000ffffa15224 */ /* 0x100fe200078e00a9 */
[----:B------:R-:W-:Y:S01]  /*b7c0*/  F2FP.BF16.F32.PACK_AB R114, RZ, R114 ;  /* 0x00000072ff72723e */ /* 0x000fe200000010ff */
[----:B------:R-:W-:Y:S01]  /*b7d0*/  FMUL R117, R117, R186 ;  /* 0x000000ba75757220 */ /* 0x000fe20000400000 */
[----:B------:R-:W-:Y:S01]  /*b7e0*/  F2FP.BF16.F32.PACK_AB R116, RZ, R116 ;  /* 0x00000074ff74723e */ /* 0x000fe200000010ff */
[-C--:B------:R-:W-:Y:S01]  /*b7f0*/  FMUL R118, R118, R186.reuse ;  /* 0x000000ba76767220 */ /* 0x080fe20000400000 */
[----:B------:R-:W-:Y:S01]  /*b800*/  @P5 STG.E.U16 desc[UR40][R160.64+0x12], R165 ;  /* 0x000012a5a0005986 */ /* 0x000fe2000c101528 */
[----:B------:R-:W-:Y:S01]  /*b810*/  ISETP.GT.AND P5, PT, R23, 0x108, P1 ;  /* 0x000001081700780c */ /* 0x000fe20000fa4270 */
[----:B------:R-:W-:Y:S01]  /*b820*/  FMUL R119, R119, R186 ;  /* 0x000000ba77777220 */ /* 0x000fe20000400000 */
[----:B------:R-:W-:Y:S01]  /*b830*/  F2FP.BF16.F32.PACK_AB R117, RZ, R117 ;  /* 0x00000075ff75723e */ /* 0x000fe200000010ff */
[----:B------:R-:W-:Y:S01]  /*b840*/  @P4 STG.E.U16 desc[UR40][R20.64+0x10], R166 ;  /* 0x000010a614004986 */ /* 0x000fe2000c101528 */
[----:B------:R-:W-:Y:S01]  /*b850*/  IADD3 R152, P4, R12, R168, RZ ;  /* 0x000000a80c987210 */ /* 0x000fe20007f9e0ff */
[----:B------:R-:W-:Y:S01]  /*b860*/  FMUL R104, R104, R186 ;  /* 0x000000ba68687220 */ /* 0x000fe20000400000 */
[----:B------:R-:W-:Y:S01]  /*b870*/  F2FP.BF16.F32.PACK_AB R118, RZ, R118 ;  /* 0x00000076ff76723e */ /* 0x000fe200000010ff */
[-C--:B------:R-:W-:Y:S01]  /*b880*/  FMUL R105, R105, R186.reuse ;  /* 0x000000ba69697220 */ /* 0x080fe20000400000 */
[----:B------:R-:W-:Y:S01]  /*b890*/  F2FP.BF16.F32.PACK_AB R119, RZ, R119 ;  /* 0x00000077ff77723e */ /* 0x000fe200000010ff */
[----:B------:R-:W-:Y:S01]  /*b8a0*/  IMAD.X R153, R14, 0x1, R169, P4 ;  /* 0x000000010e997824 */ /* 0x000fe200020e06a9 */
[C---:B------:R-:W-:Y:S01]  /*b8b0*/  ISETP.GT.AND P4, PT, R23.reuse, 0x180, P3 ;  /* 0x000001801700780c */ /* 0x040fe20001f84270 */
[-C--:B------:R-:W-:Y:S01]  /*b8c0*/  FMUL R106, R106, R186.reuse ;  /* 0x000000ba6a6a7220 */ /* 0x080fe20000400000 */
[C---:B------:R-:W-:Y:S01]  /*b8d0*/  ISETP.GT.AND P3, PT, R23.reuse, 0x188, P3 ;  /* 0x000001881700780c */ /* 0x040fe20001f64270 */
[----:B------:R0:W-:Y:S01]  /*b8e0*/  @P5 STG.E.U16 desc[UR40][R20.64+0x12], R167 ;  /* 0x000012a714005986 */ /* 0x0001e2000c101528 */
[----:B------:R-:W-:Y:S01]  /*b8f0*/  ISETP.GT.AND P5, PT, R23, 0x180, P0 ;  /* 0x000001801700780c */ /* 0x000fe200007a4270 */
[-C--:B------:R-:W-:Y:S01]  /*b900*/  FMUL R107, R107, R186.reuse ;  /* 0x000000ba6b6b7220 */ /* 0x080fe20000400000 */
        /* <DEDUP_REMOVED lines=12> */
[----:B0-----:R-:W-:Y:S01]  /*b9d0*/  IADD3 R20, P5, R13, R152, RZ ;  /* 0x000000980d147210 */ /* 0x001fe20007fbe0ff */
[-C--:B------:R-:W-:Y:S01]  /*b9e0*/  FMUL R97, R97, R186.reuse ;  /* 0x000000ba61617220 */ /* 0x080fe20000400000 */
[----:B------:R-:W-:Y:S01]  /*b9f0*/  F2FP.BF16.F32.PACK_AB R109, RZ, R109 ;  /* 0x0000006dff6d723e */ /* 0x000fe200000010ff */
[----:B------:R0:W-:Y:S01]  /*ba00*/  @P4 STG.E.U16 desc[UR40][R152.64+0x2], R15 ;  /* 0x0000020f98004986 */ /* 0x0001e2000c101528 */
[----:B------:R-:W-:Y:S01]  /*ba10*/  ISETP.GT.AND P4, PT, R23, 0x180, P2 ;  /* 0x000001801700780c */ /* 0x000fe20001784270 */
[----:B------:R-:W-:Y:S01]  /*ba20*/  IMAD.X R21, R11, 0x1, R153, P5 ;  /* 0x000000010b157824 */ /* 0x000fe200028e0699 */
[----:B------:R-:W-:Y:S01]  /*ba30*/  ISETP.GT.AND P2, PT, R23, 0x188, P2 ;  /* 0x000001881700780c */ /* 0x000fe20001744270 */
[----:B------:R-:W-:Y:S01]  /*ba40*/  FMUL R98, R98, R186 ;  /* 0x000000ba62627220 */ /* 0x000fe20000400000 */
[----:B------:R-:W-:Y:S01]  /*ba50*/  F2FP.BF16.F32.PACK_AB R110, RZ, R110 ;  /* 0x0000006eff6e723e */ /* 0x000fe200000010ff */
[-C--:B------:R-:W-:Y:S01]  /*ba60*/  FMUL R99, R99, R186.reuse ;  /* 0x000000ba63637220 */ /* 0x080fe20000400000 */
[----:B------:R-:W-:Y:S01]  /*ba70*/  @P0 STG.E.U16 desc[UR40][R20.64], R154 ;  /* 0x0000009a14000986 */ /* 0x000fe2000c101528 */
[C---:B------:R-:W-:Y:S01]  /*ba80*/  ISETP.GT.AND P0, PT, R23.reuse, 0x180, P1 ;  /* 0x000001801700780c */ /* 0x040fe20000f04270 */
[-C--:B------:R-:W-:Y:S01]  /*ba90*/  FMUL R100, R100, R186.reuse ;  /* 0x000000ba64647220 */ /* 0x080fe20000400000 */
[----:B------:R-:W-:Y:S01]  /*baa0*/  ISETP.GT.AND P1, PT, R23, 0x188, P1 ;  /* 0x000001881700780c */ /* 0x000fe20000f24270 */
[----:B------:R-:W-:Y:S01]  /*bab0*/  @P3 STG.E.U16 desc[UR40][R20.64+0x2], R155 ;  /* 0x0000029b14003986 */ /* 0x000fe2000c101528 */
[----:B------:R-:W-:Y:S01]  /*bac0*/  ISETP.GT.AND P3, PT, R3, 0x11, PT ;  /* 0x000000110300780c */ /* 0x000fe20003f64270 */
[-C--:B------:R-:W-:Y:S01]  /*bad0*/  FMUL R101, R101, R186.reuse ;  /* 0x000000ba65657220 */ /* 0x080fe20000400000 */
[----:B0-----:R-:W-:Y:S01]  /*bae0*/  PRMT R15, R130, 0x7610, R15 ;  /* 0x00007610820f7816 */ /* 0x001fe2000000000f */
[----:B------:R-:W-:Y:S01]  /*baf0*/  @P4 STG.E.U16 desc[UR40][R152.64+0x10], R156 ;  /* 0x0000109c98004986 */ /* 0x000fe2000c101528 */
[----:B------:R-:W-:Y:S01]  /*bb00*/  ISETP.GT.AND P4, PT, R23, RZ, P3 ;  /* 0x000000ff1700720c */ /* 0x000fe20001f84270 */
[-C--:B------:R-:W-:Y:S01]  /*bb10*/  FMUL R102, R102, R186.reuse ;  /* 0x000000ba66667220 */ /* 0x080fe20000400000 */
[----:B------:R-:W-:Y:S01]  /*bb20*/  F2FP.BF16.F32.PACK_AB R111, RZ, R111 ;  /* 0x0000006fff6f723e */ /* 0x000fe200000010ff */
[----:B------:R-:W-:Y:S01]  /*bb30*/  FMUL R103, R103, R186 ;  /* 0x000000ba67677220 */ /* 0x000fe20000400000 */
[----:B------:R-:W-:Y:S01]  /*bb40*/  F2FP.BF16.F32.PACK_AB R96, RZ, R96 ;  /* 0x00000060ff60723e */ /* 0x000fe200000010ff */
[----:B------:R-:W-:Y:S01]  /*bb50*/  @P0 STG.E.U16 desc[UR40][R152.64+0x12], R157 ;  /* 0x0000129d98000986 */ /* 0x000fe2000c101528 */
[----:B------:R-:W-:Y:S01]  /*bb60*/  F2FP.BF16.F32.PACK_AB R97, RZ, R97 ;  /* 0x00000061ff61723e */ /* 0x000fe200000010ff */
[----:B------:R-:W-:Y:S01]  /*bb70*/  FMUL R88, R88, R186 ;  /* 0x000000ba58587220 */ /* 0x000fe20000400000 */
[----:B------:R-:W-:Y:S01]  /*bb80*/  F2FP.BF16.F32.PACK_AB R98, RZ, R98 ;  /* 0x00000062ff62723e */ /* 0x000fe200000010ff */
[----:B------:R-:W-:Y:S01]  /*bb90*/  @P2 STG.E.U16 desc[UR40][R20.64+0x10], R158 ;  /* 0x0000109e14002986 */ /* 0x000fe2000c101528 */
[----:B------:R-:W-:Y:S01]  /*bba0*/  ISETP.GT.AND P2, PT, R3, 0x10, PT ;  /* 0x000000100300780c */ /* 0x000fe20003f44270 */
[-C--:B------:R-:W-:Y:S01]  /*bbb0*/  FMUL R89, R89, R186.reuse ;  /* 0x000000ba59597220 */ /* 0x080fe20000400000 */
[----:B------:R-:W-:Y:S01]  /*bbc0*/  F2FP.BF16.F32.PACK_AB R99, RZ, R99 ;  /* 0x00000063ff63723e */ /* 0x000fe200000010ff */
[----:B------:R0:W-:Y:S01]  /*bbd0*/  @P1 STG.E.U16 desc[UR40][R20.64+0x12], R159 ;  /* 0x0000129f14001986 */ /* 0x0001e2000c101528 */
[C---:B------:R-:W-:Y:S01]  /*bbe0*/  ISETP.GT.AND P0, PT, R23.reuse, RZ, P2 ;  /* 0x000000ff1700720c */ /* 0x040fe20001704270 */
[-C--:B------:R-:W-:Y:S01]  /*bbf0*/  FMUL R90, R90, R186.reuse ;  /* 0x000000ba5a5a7220 */ /* 0x080fe20000400000 */
[C---:B------:R-:W-:Y:S01]  /*bc00*/  ISETP.GT.AND P1, PT, R23.reuse, 0x8, P3 ;  /* 0x000000081700780c */ /* 0x040fe20001f24270 */
        /* <DEDUP_REMOVED lines=8> */
[----:B0-----:R-:W-:Y:S01]  /*bc90*/  IMAD.WIDE.U32 R20, R6, 0xf0, R8 ;  /* 0x000000f006147825 */ /* 0x001fe200078e0008 */
[----:B------:R-:W-:Y:S01]  /*bca0*/  F2FP.BF16.F32.PACK_AB R103, RZ, R103 ;  /* 0x00000067ff67723e */ /* 0x000fe200000010ff */
[----:B------:R-:W-:Y:S01]  /*bcb0*/  @P0 STG.E.U16 desc[UR40][R4.64+0x20], R144 ;  /* 0x0000209004000986 */ /* 0x000fe2000c101528 */
[C---:B------:R-:W-:Y:S01]  /*bcc0*/  ISETP.GT.AND P0, PT, R3.reuse, 0x18, PT ;  /* 0x000000180300780c */ /* 0x040fe20003f04270 */
[----:B------:R-:W-:Y:S01]  /*bcd0*/  IMAD.IADD R21, R10, 0x1, R21 ;  /* 0x000000010a157824 */ /* 0x000fe200078e0215 */
[----:B------:R-:W-:Y:S01]  /*bce0*/  PRMT R10, R138, 0x7610, R10 ;  /* 0x000076108a0a7816 */ /* 0x000fe2000000000a */
[----:B------:R-:W-:Y:S01]  /*bcf0*/  @P1 STG.E.U16 desc[UR40][R8.64+0x22], R147 ;  /* 0x0000229308001986 */ /* 0x000fe2000c101528 */
[----:B------:R-:W-:Y:S01]  /*bd00*/  ISETP.GT.AND P1, PT, R3, 0x19, PT ;  /* 0x000000190300780c */ /* 0x000fe20003f24270 */
[----:B------:R-:W-:Y:S01]  /*bd10*/  FMUL R94, R94, R186 ;  /* 0x000000ba5e5e7220 */ /* 0x000fe20000400000 */
[----:B------:R-:W-:Y:S01]  /*bd20*/  F2FP.BF16.F32.PACK_AB R88, RZ, R88 ;  /* 0x00000058ff58723e */ /* 0x000fe200000010ff */
[----:B------:R-:W-:Y:S01]  /*bd30*/  @P5 STG.E.U16 desc[UR40][R8.64+0x20], R146 ;  /* 0x0000209208005986 */ /* 0x000fe2000c101528 */
[----:B------:R-:W-:Y:S01]  /*bd40*/  ISETP.GT.AND P5, PT, R23, RZ, P0 ;  /* 0x000000ff1700720c */ /* 0x000fe200007a4270 */
[-C--:B------:R-:W-:Y:S01]  /*bd50*/  FMUL R95, R95, R186.reuse ;  /* 0x000000ba5f5f7220 */ /* 0x080fe20000400000 */
[----:B------:R-:W-:Y:S01]  /*bd60*/  ISETP.GT.AND P4, PT, R23, RZ, P1 ;  /* 0x000000ff1700720c */ /* 0x000fe20000f84270 */
[-C--:B------:R-:W-:Y:S01]  /*bd70*/  FMUL R80, R80, R186.reuse ;  /* 0x000000ba50507220 */ /* 0x080fe20000400000 */
[----:B------:R-:W-:Y:S01]  /*bd80*/  F2FP.BF16.F32.PACK_AB R89, RZ, R89 ;  /* 0x00000059ff59723e */ /* 0x000fe200000010ff */
        /* <DEDUP_REMOVED lines=8> */
[----:B------:R-:W-:Y:S01]  /*be10*/  @P5 STG.E.U16 desc[UR40][R4.64+0x30], R148 ;  /* 0x0000309404005986 */ /* 0x000fe2000c101528 */
[----:B------:R-:W-:Y:S01]  /*be20*/  ISETP.GT.AND P5, PT, R23, 0x8, P0 ;  /* 0x000000081700780c */ /* 0x000fe200007a4270 */
        /* <DEDUP_REMOVED lines=26> */
[----:B------:R-:W-:Y:S01]  /*bfd0*/  @P5 STG.E.U16 desc[UR40][R20.64+0x22], R137 ;  /* 0x0000228914005986 */ /* 0x000fe2000c101528 */
[----:B------:R-:W-:Y:S01]  /*bfe0*/  IADD3 R6, P5, R13, R20, RZ ;  /* 0x000000140d067210 */ /* 0x000fe20007fbe0ff */
[----:B------:R-:W-:Y:S01]  /*bff0*/  FMUL R79, R79, R186 ;  /* 0x000000ba4f4f7220 */ /* 0x000fe20000400000 */
[----:B------:R-:W-:Y:S01]  /*c000*/  F2FP.BF16.F32.PACK_AB R72, RZ, R72 ;  /* 0x00000048ff48723e */ /* 0x000fe200000010ff */
[----:B------:R0:W-:Y:S01]  /*c010*/  @P4 STG.E.U16 desc[UR40][R20.64+0x20], R136 ;  /* 0x0000208814004986 */ /* 0x0001e2000c101528 */
[----:B------:R-:W-:Y:S01]  /*c020*/  ISETP.GT.AND P4, PT, R23, 0x88, P2 ;  /* 0x000000881700780c */ /* 0x000fe20001784270 */
[--C-:B------:R-:W-:Y:S01]  /*c030*/  IMAD.X R7, R11, 0x1, R21.reuse, P5 ;  /* 0x000000010b077824 */ /* 0x100fe200028e0615 */
        /* <DEDUP_REMOVED lines=11> */
[----:B------:R1:W-:Y:S01]  /*c0f0*/  @P4 STG.E.U16 desc[UR40][R6.64+0x20], R10 ;  /* 0x0000200a06004986 */ /* 0x0003e2000c101528 */
[----:B0-----:R-:W-:Y:S01]  /*c100*/  IADD3 R136, P4, R12, R20, RZ ;  /* 0x000000140c887210 */ /* 0x001fe20007f9e0ff */
[----:B------:R-:W-:Y:S01]  /*c110*/  FMUL R69, R69, R186 ;  /* 0x000000ba45457220 */ /* 0x000fe20000400000 */
[----:B------:R-:W-:Y:S01]  /*c120*/  F2FP.BF16.F32.PACK_AB R78, RZ, R78 ;  /* 0x0000004eff4e723e */ /* 0x000fe200000010ff */
[----:B------:R0:W-:Y:S01]  /*c130*/  @P5 STG.E.U16 desc[UR40][R6.64+0x22], R139 ;  /* 0x0000228b06005986 */ /* 0x0001e2000c101528 */
[----:B------:R-:W-:Y:S01]  /*c140*/  F2FP.BF16.F32.PACK_AB R79, RZ, R79 ;  /* 0x0000004fff4f723e */ /* 0x000fe200000010ff */
[----:B------:R-:W-:Y:S01]  /*c150*/  IMAD.X R137, R14, 0x1, R21, P4 ;  /* 0x000000010e897824 */ /* 0x000fe200020e0615 */
[----:B------:R-:W-:Y:S01]  /*c160*/  IADD3 R138, P4, P5, R13, R136, R12 ;  /* 0x000000880d8a7210 */ /* 0x000fe20007d9e00c */
[----:B------:R-:W-:Y:S01]  /*c170*/  FMUL R70, R70, R186 ;  /* 0x000000ba46467220 */ /* 0x000fe20000400000 */
[----:B------:R-:W-:Y:S01]  /*c180*/  F2FP.BF16.F32.PACK_AB R64, RZ, R64 ;  /* 0x00000040ff40723e */ /* 0x000fe200000010ff */
[-C--:B------:R-:W-:Y:S01]  /*c190*/  FMUL R71, R71, R186.reuse ;  /* 0x000000ba47477220 */ /* 0x080fe20000400000 */
[----:B------:R-:W-:Y:S01]  /*c1a0*/  F2FP.BF16.F32.PACK_AB R65, RZ, R65 ;  /* 0x00000041ff41723e */ /* 0x000fe200000010ff */
[-C--:B------:R-:W-:Y:S01]  /*c1b0*/  FMUL R56, R56, R186.reuse ;  /* 0x000000ba38387220 */ /* 0x080fe20000400000 */
[----:B-1----:R-:W-:Y:S01]  /*c1c0*/  PRMT R10, R128, 0x7610, R10 ;  /* 0x00007610800a7816 */ /* 0x002fe2000000000a */
[----:B------:R-:W-:Y:S01]  /*c1d0*/  FMUL R57, R57, R186 ;  /* 0x000000ba39397220 */ /* 0x000fe20000400000 */
[----:B------:R-:W-:Y:S01]  /*c1e0*/  F2FP.BF16.F32.PACK_AB R66, RZ, R66 ;  /* 0x00000042ff42723e */ /* 0x000fe200000010ff */
[-C--:B------:R-:W-:Y:S01]  /*c1f0*/  FMUL R58, R58, R186.reuse ;  /* 0x000000ba3a3a7220 */ /* 0x080fe20000400000 */
[----:B0-----:R-:W-:Y:S01]  /*c200*/  IADD3.X R139, R11, R137, R14, P4, P5 ;  /* 0x000000890b8b7210 */ /* 0x001fe200027ea40e */
[-C--:B------:R-:W-:Y:S01]  /*c210*/  FMUL R59, R59, R186.reuse ;  /* 0x000000ba3b3b7220 */ /* 0x080fe20000400000 */
[----:B------:R-:W-:Y:S01]  /*c220*/  ISETP.GT.AND P4, PT, R23, 0x80, P0 ;  /* 0x000000801700780c */ /* 0x000fe20000784270 */
[-C--:B------:R-:W-:Y:S01]  /*c230*/  FMUL R61, R61, R186.reuse ;  /* 0x000000ba3d3d7220 */ /* 0x080fe20000400000 */
        /* <DEDUP_REMOVED lines=26> */
[----:B------:R-:W-:Y:S01]  /*c3e0*/  ISETP.GT.AND P4, PT, R23, 0x100, P2 ;  /* 0x000001001700780c */ /* 0x000fe20001784270 */
        /* <DEDUP_REMOVED lines=12> */
[----:B------:R0:W-:Y:S01]  /*c4b0*/  @P4 STG.E.U16 desc[UR40][R136.64+0x20], R10 ;  /* 0x0000200a88004986 */ /* 0x0001e2000c101528 */
[----:B------:R-:W-:Y:S01]  /*c4c0*/  ISETP.GT.AND P4, PT, R23, 0x108, P2 ;  /* 0x000001081700780c */ /* 0x000fe20001784270 */
[----:B------:R-:W-:Y:S01]  /*c4d0*/  FMUL R44, R44, R186 ;  /* 0x000000ba2c2c7220 */ /* 0x000fe20000400000 */
[----:B------:R-:W-:Y:S01]  /*c4e0*/  F2FP.BF16.F32.PACK_AB R50, RZ, R50 ;  /* 0x00000032ff32723e */ /* 0x000fe200000010ff */
[----:B------:R1:W-:Y:S01]  /*c4f0*/  @P5 STG.E.U16 desc[UR40][R136.64+0x22], R129 ;  /* 0x0000228188005986 */ /* 0x0003e2000c101528 */
[----:B------:R-:W-:Y:S01]  /*c500*/  IADD3 R128, P5, R13, R136, RZ ;  /* 0x000000880d807210 */ /* 0x000fe20007fbe0ff */
[-C--:B------:R-:W-:Y:S01]  /*c510*/  FMUL R45, R45, R186.reuse ;  /* 0x000000ba2d2d7220 */ /* 0x080fe20000400000 */
[----:B------:R-:W-:Y:S01]  /*c520*/  F2FP.BF16.F32.PACK_AB R51, RZ, R51 ;  /* 0x00000033ff33723e */ /* 0x000fe200000010ff */
[----:B------:R-:W-:Y:S01]  /*c530*/  FMUL R46, R46, R186 ;  /* 0x000000ba2e2e7220 */ /* 0x000fe20000400000 */
[----:B------:R-:W-:Y:S01]  /*c540*/  F2FP.BF16.F32.PACK_AB R52, RZ, R52 ;  /* 0x00000034ff34723e */ /* 0x000fe200000010ff */
[-C--:B------:R-:W-:Y:S01]  /*c550*/  FMUL R47, R47, R186.reuse ;  /* 0x000000ba2f2f7220 */ /* 0x080fe20000400000 */
[----:B------:R-:W-:Y:S01]  /*c560*/  F2FP.BF16.F32.PACK_AB R53, RZ, R53 ;  /* 0x00000035ff35723e */ /* 0x000fe200000010ff */
[-C--:B------:R-:W-:Y:S01]  /*c570*/  FMUL R32, R32, R186.reuse ;  /* 0x000000ba20207220 */ /* 0x080fe20000400000 */
[----:B0-----:R-:W-:Y:S01]  /*c580*/  F2FP.BF16.F32.PACK_AB R10, RZ, R131 ;  /* 0x00000083ff0a723e */ /* 0x001fe200000010ff */
[----:B------:R-:W-:Y:S01]  /*c590*/  FMUL R33, R33, R186 ;  /* 0x000000ba21217220 */ /* 0x000fe20000400000 */
[----:B------:R-:W-:Y:S01]  /*c5a0*/  F2FP.BF16.F32.PACK_AB R54, RZ, R54 ;  /* 0x00000036ff36723e */ /* 0x000fe200000010ff */
[----:B-1----:R-:W-:Y:S01]  /*c5b0*/  IMAD.X R129, R11, 0x1, R137, P5 ;  /* 0x000000010b817824 */ /* 0x002fe200028e0689 */
[----:B------:R-:W-:Y:S01]  /*c5c0*/  ISETP.GT.AND P5, PT, R23, 0x108, P3 ;  /* 0x000001081700780c */ /* 0x000fe20001fa4270 */
[-C--:B------:R-:W-:Y:S01]  /*c5d0*/  FMUL R34, R34, R186.reuse ;  /* 0x000000ba22227220 */ /* 0x080fe20000400000 */
[----:B------:R-:W-:Y:S01]  /*c5e0*/  F2FP.BF16.F32.PACK_AB R55, RZ, R55 ;  /* 0x00000037ff37723e */ /* 0x000fe200000010ff */
[-C--:B------:R-:W-:Y:S01]  /*c5f0*/  FMUL R35, R35, R186.reuse ;  /* 0x000000ba23237220 */ /* 0x080fe20000400000 */
[----:B------:R-:W-:Y:S01]  /*c600*/  @P4 STG.E.U16 desc[UR40][R128.64+0x20], R15 ;  /* 0x0000200f80004986 */ /* 0x000fe2000c101528 */
[----:B------:R-:W-:Y:S01]  /*c610*/  IADD3 R130, P4, R136, R13, RZ ;  /* 0x0000000d88827210 */ /* 0x000fe20007f9e0ff */
[----:B------:R-:W-:Y:S01]  /*c620*/  FMUL R36, R36, R186 ;  /* 0x000000ba24247220 */ /* 0x000fe20000400000 */
[----:B------:R-:W-:Y:S01]  /*c630*/  F2FP.BF16.F32.PACK_AB R40, RZ, R40 ;  /* 0x00000028ff28723e */ /* 0x000fe200000010ff */
[-C--:B------:R-:W-:Y:S01]  /*c640*/  FMUL R37, R37, R186.reuse ;  /* 0x000000ba25257220 */ /* 0x080fe20000400000 */
[----:B------:R-:W-:Y:S01]  /*c650*/  F2FP.BF16.F32.PACK_AB R41, RZ, R41 ;  /* 0x00000029ff29723e */ /* 0x000fe200000010ff */
[----:B------:R-:W-:Y:S01]  /*c660*/  IMAD.X R131, R137, 0x1, R11, P4 ;  /* 0x0000000189837824 */ /* 0x000fe200020e060b */
[----:B------:R-:W-:Y:S01]  /*c670*/  ISETP.GT.AND P4, PT, R23, 0x100, P0 ;  /* 0x000001001700780c */ /* 0x000fe20000784270 */
        /* <DEDUP_REMOVED lines=12> */
[----:B------:R1:W-:Y:S01]  /*c740*/  @P4 STG.E.U16 desc[UR40][R136.64+0x30], R132 ;  /* 0x0000308488004986 */ /* 0x0003e2000c101528 */
        /* <DEDUP_REMOVED lines=9> */
[----:B------:R-:W-:-:S02]  /*c7e0*/  F2FP.BF16.F32.PACK_AB R32, RZ, R32 ;  /* 0x00000020ff20723e */ /* 0x000fc400000010ff */
[----:B------:R-:W-:Y:S02]  /*c7f0*/  F2FP.BF16.F32.PACK_AB R33, RZ, R33 ;  /* 0x00000021ff21723e */ /* 0x000fe400000010ff */
[----:B------:R1:W-:Y:S01]  /*c800*/  @P4 STG.E.U16 desc[UR40][R128.64+0x30], R134 ;  /* 0x0000308680004986 */ /* 0x0003e2000c101528 */
[C---:B------:R-:W-:Y:S02]  /*c810*/  ISETP.GT.AND P4, PT, R23.reuse, 0x180, P2 ;  /* 0x000001801700780c */ /* 0x040fe40001784270 */
[----:B------:R-:W-:Y:S02]  /*c820*/  ISETP.GT.AND P2, PT, R23, 0x188, P2 ;  /* 0x000001881700780c */ /* 0x000fe40001744270 */
[----:B------:R1:W-:Y:S01]  /*c830*/  @P5 STG.E.U16 desc[UR40][R128.64+0x32], R135 ;  /* 0x0000328780005986 */ /* 0x0003e2000c101528 */
[----:B0-----:R-:W-:Y:S02]  /*c840*/  IADD3 R130, P5, R12, R136, RZ ;  /* 0x000000880c827210 */ /* 0x001fe40007fbe0ff */
[----:B------:R-:W-:-:S02]  /*c850*/  F2FP.BF16.F32.PACK_AB R34, RZ, R34 ;  /* 0x00000022ff22723e */ /* 0x000fc400000010ff */
[----:B------:R-:W-:Y:S01]  /*c860*/  F2FP.BF16.F32.PACK_AB R35, RZ, R35 ;  /* 0x00000023ff23723e */ /* 0x000fe200000010ff */
[----:B------:R-:W-:Y:S01]  /*c870*/  IMAD.X R131, R14, 0x1, R137, P5 ;  /* 0x000000010e837824 */ /* 0x000fe200028e0689 */
[----:B------:R-:W-:Y:S02]  /*c880*/  IADD3 R10, P5, R13, R130, RZ ;  /* 0x000000820d0a7210 */ /* 0x000fe40007fbe0ff */
[----:B------:R-:W-:Y:S02]  /*c890*/  F2FP.BF16.F32.PACK_AB R36, RZ, R36 ;  /* 0x00000024ff24723e */ /* 0x000fe400000010ff */
[----:B------:R1:W-:Y:S01]  /*c8a0*/  @P4 STG.E.U16 desc[UR40][R130.64+0x20], R120 ;  /* 0x0000207882004986 */ /* 0x0003e2000c101528 */
[----:B------:R-:W-:Y:S01]  /*c8b0*/  ISETP.GT.AND P4, PT, R23, 0x180, P3 ;  /* 0x000001801700780c */ /* 0x000fe20001f84270 */
[----:B------:R-:W-:Y:S01]  /*c8c0*/  IMAD.X R11, R11, 0x1, R131, P5 ;  /* 0x000000010b0b7824 */ /* 0x000fe200028e0683 */
[----:B------:R-:W-:Y:S02]  /*c8d0*/  ISETP.GT.AND P3, PT, R23, 0x188, P3 ;  /* 0x000001881700780c */ /* 0x000fe40001f64270 */
[----:B------:R-:W-:-:S02]  /*c8e0*/  F2FP.BF16.F32.PACK_AB R37, RZ, R37 ;  /* 0x00000025ff25723e */ /* 0x000fc400000010ff */
[----:B------:R-:W-:Y:S02]  /*c8f0*/  F2FP.BF16.F32.PACK_AB R38, RZ, R38 ;  /* 0x00000026ff26723e */ /* 0x000fe400000010ff */
[----:B------:R-:W-:Y:S02]  /*c900*/  F2FP.BF16.F32.PACK_AB R39, RZ, R39 ;  /* 0x00000027ff27723e */ /* 0x000fe400000010ff */
[----:B------:R-:W-:Y:S02]  /*c910*/  F2FP.BF16.F32.PACK_AB R24, RZ, R24 ;  /* 0x00000018ff18723e */ /* 0x000fe400000010ff */
[----:B------:R-:W-:Y:S01]  /*c920*/  F2FP.BF16.F32.PACK_AB R25, RZ, R25 ;  /* 0x00000019ff19723e */ /* 0x000fe200000010ff */
[----:B------:R1:W-:Y:S01]  /*c930*/  @P4 STG.E.U16 desc[UR40][R130.64+0x22], R121 ;  /* 0x0000227982004986 */ /* 0x0003e2000c101528 */
[C---:B------:R-:W-:Y:S02]  /*c940*/  ISETP.GT.AND P4, PT, R23.reuse, 0x180, P0 ;  /* 0x000001801700780c */ /* 0x040fe40000784270 */
[C---:B------:R-:W-:Y:S01]  /*c950*/  ISETP.GT.AND P0, PT, R23.reuse, 0x188, P0 ;  /* 0x000001881700780c */ /* 0x040fe20000704270 */
[----:B------:R1:W-:Y:S01]  /*c960*/  @P2 STG.E.U16 desc[UR40][R10.64+0x20], R122 ;  /* 0x0000207a0a002986 */ /* 0x0003e2000c101528 */
[----:B------:R-:W-:-:S02]  /*c970*/  ISETP.GT.AND P2, PT, R23, 0x180, P1 ;  /* 0x000001801700780c */ /* 0x000fc40000f44270 */
[----:B------:R-:W-:Y:S01]  /*c980*/  ISETP.GT.AND P1, PT, R23, 0x188, P1 ;  /* 0x000001881700780c */ /* 0x000fe20000f24270 */
[----:B------:R1:W-:Y:S01]  /*c990*/  @P3 STG.E.U16 desc[UR40][R138.64+0x22], R123 ;  /* 0x0000227b8a003986 */ /* 0x0003e2000c101528 */
[----:B------:R-:W-:Y:S02]  /*c9a0*/  ISETP.GT.AND P3, PT, R3, 0x20, PT ;  /* 0x000000200300780c */ /* 0x000fe40003f64270 */
[----:B------:R-:W-:Y:S02]  /*c9b0*/  F2FP.BF16.F32.PACK_AB R26, RZ, R26 ;  /* 0x0000001aff1a723e */ /* 0x000fe400000010ff */
[----:B------:R-:W-:Y:S01]  /*c9c0*/  ISETP.GT.AND P5, PT, R23, 0x8, P3 ;  /* 0x000000081700780c */ /* 0x000fe20001fa4270 */
[----:B------:R1:W-:Y:S01]  /*c9d0*/  @P4 STG.E.U16 desc[UR40][R130.64+0x30], R124 ;  /* 0x0000307c82004986 */ /* 0x0003e2000c101528 */
[----:B------:R-:W-:Y:S02]  /*c9e0*/  F2FP.BF16.F32.PACK_AB R27, RZ, R27 ;  /* 0x0000001bff1b723e */ /* 0x000fe400000010ff */
[----:B------:R-:W-:Y:S01]  /*c9f0*/  F2FP.BF16.F32.PACK_AB R28, RZ, R28 ;  /* 0x0000001cff1c723e */ /* 0x000fe200000010ff */
[----:B------:R1:W-:Y:S01]  /*ca00*/  @P2 STG.E.U16 desc[UR40][R130.64+0x32], R125 ;  /* 0x0000327d82002986 */ /* 0x0003e2000c101528 */
[----:B------:R-:W-:-:S02]  /*ca10*/  ISETP.GT.AND P2, PT, R3, 0x21, PT ;  /* 0x000000210300780c */ /* 0x000fc40003f44270 */
[----:B------:R-:W-:Y:S01]  /*ca20*/  F2FP.BF16.F32.PACK_AB R29, RZ, R29 ;  /* 0x0000001dff1d723e */ /* 0x000fe200000010ff */
[----:B------:R1:W-:Y:S01]  /*ca30*/  @P0 STG.E.U16 desc[UR40][R10.64+0x30], R126 ;  /* 0x0000307e0a000986 */ /* 0x0003e2000c101528 */
[C---:B------:R-:W-:Y:S02]  /*ca40*/  ISETP.GT.AND P0, PT, R23.reuse, RZ, P3 ;  /* 0x000000ff1700720c */ /* 0x040fe40001f04270 */
[C---:B------:R-:W-:Y:S01]  /*ca50*/  ISETP.GT.AND P4, PT, R23.reuse, RZ, P2 ;  /* 0x000000ff1700720c */ /* 0x040fe20001784270 */
[----:B------:R1:W-:Y:S01]  /*ca60*/  @P1 STG.E.U16 desc[UR40][R10.64+0x32], R127 ;  /* 0x0000327f0a001986 */ /* 0x0003e2000c101528 */
[----:B------:R-:W-:Y:S02]  /*ca70*/  ISETP.GT.AND P1, PT, R23, 0x8, P2 ;  /* 0x000000081700780c */ /* 0x000fe40001724270 */
[----:B------:R-:W-:Y:S02]  /*ca80*/  F2FP.BF16.F32.PACK_AB R30, RZ, R30 ;  /* 0x0000001eff1e723e */ /* 0x000fe400000010ff */
[----:B------:R-:W-:-:S05]  /*ca90*/  F2FP.BF16.F32.PACK_AB R31, RZ, R31 ;  /* 0x0000001fff1f723e */ /* 0x000fca00000010ff */
[----:B------:R1:W-:Y:S01]  /*caa0*/  @P0 STG.E.U16 desc[UR40][R4.64+0x40], R112 ;  /* 0x0000407004000986 */ /* 0x0003e2000c101528 */
[----:B------:R-:W-:-:S03]  /*cab0*/  ISETP.GT.AND P0, PT, R3, 0x28, PT ;  /* 0x000000280300780c */ /* 0x000fc60003f04270 */
[----:B------:R1:W-:Y:S04]  /*cac0*/  @P4 STG.E.U16 desc[UR40][R4.64+0x42], R113 ;  /* 0x0000427104004986 */ /* 0x0003e8000c101528 */
[----:B------:R1:W-:Y:S01]  /*cad0*/  @P1 STG.E.U16 desc[UR40][R8.64+0x42], R115 ;  /* 0x0000427308001986 */ /* 0x0003e2000c101528 */
[----:B------:R-:W-:-:S03]  /*cae0*/  ISETP.GT.AND P1, PT, R3, 0x29, PT ;  /* 0x000000290300780c */ /* 0x000fc60003f24270 */
[----:B------:R1:W-:Y:S01]  /*caf0*/  @P5 STG.E.U16 desc[UR40][R8.64+0x40], R114 ;  /* 0x0000407208005986 */ /* 0x0003e2000c101528 */
[C---:B------:R-:W-:Y:S02]  /*cb00*/  ISETP.GT.AND P5, PT, R23.reuse, RZ, P0 ;  /* 0x000000ff1700720c */ /* 0x040fe400007a4270 */
[----:B------:R-:W-:-:S11]  /*cb10*/  ISETP.GT.AND P4, PT, R23, RZ, P1 ;  /* 0x000000ff1700720c */ /* 0x000fd60000f84270 */
[----:B------:R1:W-:Y:S01]  /*cb20*/  @P5 STG.E.U16 desc[UR40][R4.64+0x50], R116 ;  /* 0x0000507404005986 */ /* 0x0003e2000c101528 */
[----:B------:R-:W-:-:S03]  /*cb30*/  ISETP.GT.AND P5, PT, R23, 0x8, P0 ;  /* 0x000000081700780c */ /* 0x000fc600007a4270 */
[----:B------:R1:W-:Y:S01]  /*cb40*/  @P4 STG.E.U16 desc[UR40][R4.64+0x52], R117 ;  /* 0x0000527504004986 */ /* 0x0003e2000c101528 */
[----:B------:R-:W-:-:S09]  /*cb50*/  ISETP.GT.AND P4, PT, R23, 0x8, P1 ;  /* 0x000000081700780c */ /* 0x000fd20000f84270 */
        /* <DEDUP_REMOVED lines=33> */
[C---:B------:R-:W-:Y:S02]  /*cd70*/  ISETP.GT.AND P5, PT, R23.reuse, 0x180, P3 ;  /* 0x000001801700780c */ /* 0x040fe40001fa4270 */
[C---:B------:R-:W-:Y:S01]  /*cd80*/  ISETP.GT.AND P3, PT, R23.reuse, 0x188, P3 ;  /* 0x000001881700780c */ /* 0x040fe20001f64270 */
[----:B------:R1:W-:Y:S01]  /*cd90*/  @P4 STG.E.U16 desc[UR40][R128.64+0x52], R103 ;  /* 0x0000526780004986 */ /* 0x0003e2000c101528 */
[C---:B------:R-:W-:Y:S02]  /*cda0*/  ISETP.GT.AND P4, PT, R23.reuse, 0x180, P2 ;  /* 0x000001801700780c */ /* 0x040fe40001784270 */
[----:B------:R-:W-:-:S07]  /*cdb0*/  ISETP.GT.AND P2, PT, R23, 0x188, P2 ;  /* 0x000001881700780c */ /* 0x000fce0001744270 */
[----:B------:R1:W-:Y:S04]  /*cdc0*/  @P5 STG.E.U16 desc[UR40][R130.64+0x40], R88 ;  /* 0x0000405882005986 */ /* 0x0003e8000c101528 */
[----:B------:R1:W-:Y:S01]  /*cdd0*/  @P4 STG.E.U16 desc[UR40][R130.64+0x42], R89 ;  /* 0x0000425982004986 */ /* 0x0003e2000c101528 */
[C---:B------:R-:W-:Y:S02]  /*cde0*/  ISETP.GT.AND P4, PT, R23.reuse, 0x180, P0 ;  /* 0x000001801700780c */ /* 0x040fe40000784270 */
[C---:B------:R-:W-:Y:S01]  /*cdf0*/  ISETP.GT.AND P0, PT, R23.reuse, 0x188, P0 ;  /* 0x000001881700780c */ /* 0x040fe20000704270 */
[----:B------:R1:W-:Y:S01]  /*ce00*/  @P3 STG.E.U16 desc[UR40][R10.64+0x40], R90 ;  /* 0x0000405a0a003986 */ /* 0x0003e2000c101528 */
[C---:B------:R-:W-:Y:S02]  /*ce10*/  ISETP.GT.AND P3, PT, R23.reuse, 0x180, P1 ;  /* 0x000001801700780c */ /* 0x040fe40000f64270 */
[----:B------:R-:W-:Y:S01]  /*ce20*/  ISETP.GT.AND P1, PT, R23, 0x188, P1 ;  /* 0x000001881700780c */ /* 0x000fe20000f24270 */
[----:B------:R1:W-:Y:S01]  /*ce30*/  @P2 STG.E.U16 desc[UR40][R10.64+0x42], R91 ;  /* 0x0000425b0a002986 */ /* 0x0003e2000c101528 */
[----:B------:R-:W-:-:S05]  /*ce40*/  ISETP.GT.AND P2, PT, R3, 0x31, PT ;  /* 0x000000310300780c */ /* 0x000fca0003f44270 */
[----:B------:R1:W-:Y:S01]  /*ce50*/  @P4 STG.E.U16 desc[UR40][R130.64+0x50], R92 ;  /* 0x0000505c82004986 */ /* 0x0003e2000c101528 */
[----:B------:R-:W-:-:S03]  /*ce60*/  ISETP.GT.AND P4, PT, R23, RZ, P2 ;  /* 0x000000ff1700720c */ /* 0x000fc60001784270 */
[----:B------:R1:W-:Y:S01]  /*ce70*/  @P3 STG.E.U16 desc[UR40][R130.64+0x52], R93 ;  /* 0x0000525d82003986 */ /* 0x0003e2000c101528 */
[----:B------:R-:W-:-:S03]  /*ce80*/  ISETP.GT.AND P3, PT, R3, 0x30, PT ;  /* 0x000000300300780c */ /* 0x000fc60003f64270 */
[----:B------:R1:W-:Y:S01]  /*ce90*/  @P0 STG.E.U16 desc[UR40][R10.64+0x50], R94 ;  /* 0x0000505e0a000986 */ /* 0x0003e2000c101528 */
[C---:B------:R-:W-:Y:S02]  /*cea0*/  ISETP.GT.AND P0, PT, R23.reuse, RZ, P3 ;  /* 0x000000ff1700720c */ /* 0x040fe40001f04270 */
[C---:B------:R-:W-:Y:S01]  /*ceb0*/  ISETP.GT.AND P5, PT, R23.reuse, 0x8, P3 ;  /* 0x000000081700780c */ /* 0x040fe20001fa4270 */
[----:B------:R1:W-:Y:S01]  /*cec0*/  @P1 STG.E.U16 desc[UR40][R10.64+0x52], R95 ;  /* 0x0000525f0a001986 */ /* 0x0003e2000c101528 */
[----:B------:R-:W-:-:S03]  /*ced0*/  ISETP.GT.AND P1, PT, R23, 0x8, P2 ;  /* 0x000000081700780c */ /* 0x000fc60001724270 */
[----:B------:R1:W-:Y:S06]  /*cee0*/  @P4 STG.E.U16 desc[UR40][R4.64+0x62], R81 ;  /* 0x0000625104004986 */ /* 0x0003ec000c101528 */
[----:B------:R1:W-:Y:S01]  /*cef0*/  @P0 STG.E.U16 desc[UR40][R4.64+0x60], R80 ;  /* 0x0000605004000986 */ /* 0x0003e2000c101528 */
[----:B------:R-:W-:-:S03]  /*cf00*/  ISETP.GT.AND P0, PT, R3, 0x38, PT ;  /* 0x000000380300780c */ /* 0x000fc60003f04270 */
        /* <DEDUP_REMOVED lines=57> */
[----:B------:R-:W-:-:S03]  /*d2a0*/  ISETP.GT.AND P4, PT, R23, 0x8, P2 ;  /* 0x000000081700780c */ /* 0x000fc60001784270 */
[----:B------:R1:W-:Y:S01]  /*d2b0*/  @P3 STG.E.U16 desc[UR40][R130.64+0x72], R61 ;  /* 0x0000723d82003986 */ /* 0x0003e2000c101528 */
[----:B------:R-:W-:-:S03]  /*d2c0*/  ISETP.GT.AND P3, PT, R3, 0x41, PT ;  /* 0x000000410300780c */ /* 0x000fc60003f64270 */
[----:B------:R1:W-:Y:S01]  /*d2d0*/  @P0 STG.E.U16 desc[UR40][R10.64+0x70], R62 ;  /* 0x0000703e0a000986 */ /* 0x0003e2000c101528 */
[C---:B------:R-:W-:Y:S02]  /*d2e0*/  ISETP.GT.AND P0, PT, R23.reuse, RZ, P2 ;  /* 0x000000ff1700720c */ /* 0x040fe40001704270 */
[C---:B------:R-:W-:Y:S01]  /*d2f0*/  ISETP.GT.AND P5, PT, R23.reuse, 0x8, P3 ;  /* 0x000000081700780c */ /* 0x040fe20001fa4270 */
[----:B------:R1:W-:Y:S01]  /*d300*/  @P1 STG.E.U16 desc[UR40][R10.64+0x72], R63 ;  /* 0x0000723f0a001986 */ /* 0x0003e2000c101528 */
[----:B------:R-:W-:-:S09]  /*d310*/  ISETP.GT.AND P1, PT, R23, RZ, P3 ;  /* 0x000000ff1700720c */ /* 0x000fd20001f24270 */
[----:B------:R1:W-:Y:S01]  /*d320*/  @P0 STG.E.U16 desc[UR40][R4.64+0x80], R48 ;  /* 0x0000803004000986 */ /* 0x0003e2000c101528 */
[----:B------:R-:W-:-:S03]  /*d330*/  ISETP.GT.AND P0, PT, R3, 0x49, PT ;  /* 0x000000490300780c */ /* 0x000fc60003f04270 */
[----:B------:R1:W-:Y:S01]  /*d340*/  @P1 STG.E.U16 desc[UR40][R4.64+0x82], R49 ;  /* 0x0000823104001986 */ /* 0x0003e2000c101528 */
[----:B------:R-:W-:-:S03]  /*d350*/  ISETP.GT.AND P1, PT, R3, 0x48, PT ;  /* 0x000000480300780c */ /* 0x000fc60003f24270 */
[----:B------:R1:W-:Y:S01]  /*d360*/  @P4 STG.E.U16 desc[UR40][R8.64+0x80], R50 ;  /* 0x0000803208004986 */ /* 0x0003e2000c101528 */
[----:B------:R-:W-:-:S03]  /*d370*/  ISETP.GT.AND P4, PT, R23, RZ, P0 ;  /* 0x000000ff1700720c */ /* 0x000fc60000784270 */
[----:B------:R1:W-:Y:S01]  /*d380*/  @P5 STG.E.U16 desc[UR40][R8.64+0x82], R51 ;  /* 0x0000823308005986 */ /* 0x0003e2000c101528 */
[----:B------:R-:W-:-:S09]  /*d390*/  ISETP.GT.AND P5, PT, R23, RZ, P1 ;  /* 0x000000ff1700720c */ /* 0x000fd20000fa4270 */
        /* <DEDUP_REMOVED lines=42> */
[----:B------:R1:W-:Y:S01]  /*d640*/  @P4 STG.E.U16 desc[UR40][R130.64+0x80], R24 ;  /* 0x0000801882004986 */ /* 0x0003e2000c101528 */
[C---:B------:R-:W-:Y:S02]  /*d650*/  ISETP.GT.AND P4, PT, R23.reuse, 0x180, P0 ;  /* 0x000001801700780c */ /* 0x040fe40000784270 */
[C---:B------:R-:W-:Y:S01]  /*d660*/  ISETP.GT.AND P0, PT, R23.reuse, 0x188, P0 ;  /* 0x000001881700780c */ /* 0x040fe20000704270 */
[----:B------:R1:W-:Y:S01]  /*d670*/  @P5 STG.E.U16 desc[UR40][R130.64+0x82], R25 ;  /* 0x0000821982005986 */ /* 0x0003e2000c101528 */
[C---:B------:R-:W-:Y:S02]  /*d680*/  ISETP.GT.AND P5, PT, R23.reuse, 0x180, P1 ;  /* 0x000001801700780c */ /* 0x040fe40000fa4270 */
[----:B------:R-:W-:Y:S01]  /*d690*/  ISETP.GT.AND P1, PT, R23, 0x188, P1 ;  /* 0x000001881700780c */ /* 0x000fe20000f24270 */
[----:B------:R1:W-:Y:S04]  /*d6a0*/  @P2 STG.E.U16 desc[UR40][R10.64+0x80], R26 ;  /* 0x0000801a0a002986 */ /* 0x0003e8000c101528 */
[----:B------:R1:W-:Y:S04]  /*d6b0*/  @P3 STG.E.U16 desc[UR40][R10.64+0x82], R27 ;  /* 0x0000821b0a003986 */ /* 0x0003e8000c101528 */
[----:B------:R1:W-:Y:S04]  /*d6c0*/  @P4 STG.E.U16 desc[UR40][R130.64+0x92], R29 ;  /* 0x0000921d82004986 */ /* 0x0003e8000c101528 */
[----:B------:R1:W-:Y:S04]  /*d6d0*/  @P5 STG.E.U16 desc[UR40][R130.64+0x90], R28 ;  /* 0x0000901c82005986 */ /* 0x0003e8000c101528 */
[----:B------:R1:W-:Y:S04]  /*d6e0*/  @P1 STG.E.U16 desc[UR40][R10.64+0x90], R30 ;  /* 0x0000901e0a001986 */ /* 0x0003e8000c101528 */
[----:B------:R1:W-:Y:S02]  /*d6f0*/  @P0 STG.E.U16 desc[UR40][R10.64+0x92], R31 ;  /* 0x0000921f0a000986 */ /* 0x0003e4000c101528 */
.L_x_338:
[----:B------:R-:W-:Y:S05]  /*d700*/  BSYNC B0 ;  /* 0x0000000000007941 */ /* 0x000fea0003800000 */
.L_x_32:
[----:B------:R-:W-:Y:S01]  /*d710*/  ULDC UR4, c[0x0][0xc] ;  /* 0x0000030000047ab9 */ /* 0x000fe20000000800 */
[----:B------:R-:W-:Y:S01]  /*d720*/  ULDC UR5, c[0x0][0x10] ;  /* 0x0000040000057ab9 */ /* 0x000fe20000000800 */
[----:B0-----:R-:W0:Y:S01]  /*d730*/  LDC R3, c[0x0][0x14] ;  /* 0x00000500ff037b82 */ /* 0x001e220000000800 */
[----:B------:R-:W-:Y:S01]  /*d740*/  UIMAD.WIDE.U32 UR4, UR4, UR5, URZ ;  /* 0x00000005040472a5 */ /* 0x000fe2000f8e003f */
[----:B------:R-:W-:Y:S02]  /*d750*/  IMAD.MOV.U32 R23, RZ, RZ, R19 ;  /* 0x000000ffff177224 */ /* 0x000fe400078e0013 */
[----:B------:R-:W-:-:S03]  /*d760*/  IMAD.MOV.U32 R17, RZ, RZ, -0x1 ;  /* 0xffffffffff117424 */ /* 0x000fc600078e00ff */
[----:B0-----:R-:W-:-:S04]  /*d770*/  IMAD.WIDE.U32 R22, R3, UR4, R22 ;  /* 0x0000000403167c25 */ /* 0x001fc8000f8e0016 */
[----:B------:R-:W-:Y:S01]  /*d780*/  IMAD R3, R3, UR5, RZ ;  /* 0x0000000503037c24 */ /* 0x000fe2000f8e02ff */
[----:B------:R-:W-:Y:S02]  /*d790*/  ULDC.64 UR4, c[0x0][0x650] ;  /* 0x0001940000047ab9 */ /* 0x000fe40000000a00 */
[----:B------:R-:W-:Y:S01]  /*d7a0*/  ISETP.GE.U32.AND P0, PT, R22, UR4, PT ;  /* 0x0000000416007c0c */ /* 0x000fe2000bf06070 */
[--C-:B------:R-:W-:Y:S01]  /*d7b0*/  IMAD.IADD R19, R23, 0x1, R3.reuse ;  /* 0x0000000117137824 */ /* 0x100fe200078e0203 */
[----:B------:R-:W-:Y:S01]  /*d7c0*/  PRMT R3, RZ, 0x7610, R3 ;  /* 0x00007610ff037816 */ /* 0x000fe20000000003 */
[----:B------:R-:W-:-:S03]  /*d7d0*/  IMAD.MOV.U32 R23, RZ, RZ, -0x1 ;  /* 0xffffffffff177424 */ /* 0x000fc600078e00ff */
[----:B------:R-:W-:-:S13]  /*d7e0*/  ISETP.GE.U32.AND.EX P0, PT, R19, UR5, PT, P0 ;  /* 0x0000000513007c0c */ /* 0x000fda000bf06100 */
[----:B------:R-:W-:Y:S05]  /*d7f0*/  @P0 BRA `(.L_x_339) ;  /* 0x00000004006c0947 */ /* 0x000fea0003800000 */
[----:B------:R-:W0:Y:S01]  /*d800*/  S2R R12, SR_CTAID.X ;  /* 0x00000000000c7919 */ /* 0x000e220000002500 */
[----:B-1----:R-:W1:Y:S01]  /*d810*/  LDC.64 R10, c[0x0][0x628] ;  /* 0x00018a00ff0a7b82 */ /* 0x002e620000000a00 */
[----:B------:R-:W-:Y:S01]  /*d820*/  ULDC UR4, c[0x0][0x150] ;  /* 0x0000540000047ab9 */ /* 0x000fe20000000800 */
[----:B------:R-:W-:Y:S01]  /*d830*/  IMAD.MOV.U32 R8, RZ, RZ, R22 ;  /* 0x000000ffff087224 */ /* 0x000fe200078e0016 */
[----:B------:R-:W0:Y:S01]  /*d840*/  S2R R24, SR_CTAID.Y ;  /* 0x0000000000187919 */ /* 0x000e220000002600 */
[----:B------:R-:W-:-:S04]  /*d850*/  IMAD.MOV.U32 R9, RZ, RZ, R19 ;  /* 0x000000ffff097224 */ /* 0x000fc800078e0013 */
[----:B------:R-:W2:Y:S08]  /*d860*/  LDC R21, c[0x0][0x144] ;  /* 0x00005100ff157b82 */ /* 0x000eb00000000800 */
[----:B------:R-:W2:Y:S08]  /*d870*/  LDC R0, c[0x0][0x630] ;  /* 0x00018c00ff007b82 */ /* 0x000eb00000000800 */
[----:B------:R-:W2:Y:S01]  /*d880*/  LDC.64 R14, c[0x0][0x620] ;  /* 0x00018800ff0e7b82 */ /* 0x000ea20000000a00 */
[----:B-1----:R-:W-:-:S04]  /*d890*/  ISETP.NE.U32.AND P0, PT, R10, RZ, PT ;  /* 0x000000ff0a00720c */ /* 0x002fc80003f05070 */
[----:B------:R-:W-:Y:S02]  /*d8a0*/  ISETP.NE.AND.EX P0, PT, R11, RZ, PT, P0 ;  /* 0x000000ff0b00720c */ /* 0x000fe40003f05300 */
[----:B0-----:R-:W-:-:S05]  /*d8b0*/  I2FP.F32.U32 R3, R12 ;  /* 0x0000000c00037245 */ /* 0x001fca0000201000 */
[----:B------:R-:W-:-:S04]  /*d8c0*/  FMUL R3, R3, UR4 ;  /* 0x0000000403037c20 */ /* 0x000fc80008400000 */
[----:B------:R0:W1:Y:S02]  /*d8d0*/  F2I.U32.TRUNC.NTZ R20, R3 ;  /* 0x0000000300147305 */ /* 0x000064000020f000 */
[----:B------:R-:W-:Y:S05]  /*d8e0*/  @!P0 BRA `(.L_x_340) ;  /* 0x0000000000288947 */ /* 0x000fea0003800000 */
[----:B0-----:R-:W0:Y:S02]  /*d8f0*/  LDC R3, c[0x0][0x634] ;  /* 0x00018d00ff037b82 */ /* 0x001e240000000800 */
        /* <DEDUP_REMOVED lines=9> */
.L_x_340:
[----:B------:R-:W3:Y:S01]  /*d990*/  LDC.64 R28, c[0x0][0x640] ;  /* 0x00019000ff1c7b82 */ /* 0x000ee20000000a00 */
[-C--:B--2---:R-:W-:Y:S01]  /*d9a0*/  SHF.R.U64 R17, R8, R0.reuse, R9 ;  /* 0x0000000008117219 */ /* 0x084fe20000001209 */
[----:B------:R-:W-:Y:S01]  /*d9b0*/  IMAD.MOV.U32 R23, RZ, RZ, R19 ;  /* 0x000000ffff177224 */ /* 0x000fe200078e0013 */
[----:B------:R-:W-:Y:S01]  /*d9c0*/  SHF.R.U32.HI R0, RZ, R0, R9 ;  /* 0x00000000ff007219 */ /* 0x000fe20000011609 */
[----:B-1----:R-:W-:Y:S01]  /*d9d0*/  IMAD.MOV R20, RZ, RZ, -R20 ;  /* 0x000000ffff147224 */ /* 0x002fe200078e0a14 */
[----:B0-----:R-:W-:Y:S01]  /*d9e0*/  IADD3 R3, P0, RZ, -R17, RZ ;  /* 0x80000011ff037210 */ /* 0x001fe20007f1e0ff */
[----:B------:R-:W-:Y:S01]  /*d9f0*/  ULDC UR4, c[0x0][0x154] ;  /* 0x0000550000047ab9 */ /* 0x000fe20000000800 */
[----:B------:R-:W-:Y:S01]  /*da00*/  IMAD.MOV.U32 R7, RZ, RZ, 0x1 ;  /* 0x00000001ff077424 */ /* 0x000fe200078e00ff */
[----:B------:R-:W0:Y:S01]  /*da10*/  LDC R6, c[0x0][0x618] ;  /* 0x00018600ff067b82 */ /* 0x000e220000000800 */
[----:B------:R-:W-:Y:S02]  /*da20*/  IMAD R21, R21, R20, R12 ;  /* 0x0000001415157224 */ /* 0x000fe400078e020c */
[----:B------:R-:W-:-:S04]  /*da30*/  IMAD.X R5, RZ, RZ, ~R0, P0 ;  /* 0x000000ffff057224 */ /* 0x000fc800000e0e00 */
[-C--:B------:R-:W-:Y:S01]  /*da40*/  IMAD R0, R5, R14.reuse, RZ ;  /* 0x0000000e05007224 */ /* 0x080fe200078e02ff */
[----:B------:R-:W1:Y:S01]  /*da50*/  LDC R8, c[0x0][0x608] ;  /* 0x00018200ff087b82 */ /* 0x000e620000000800 */
[----:B------:R-:W-:-:S04]  /*da60*/  IMAD.WIDE.U32 R4, R3, R14, R22 ;  /* 0x0000000e03047225 */ /* 0x000fc800078e0016 */
[----:B------:R-:W-:Y:S01]  /*da70*/  IMAD R3, R3, R15, R0 ;  /* 0x0000000f03037224 */ /* 0x000fe200078e0200 */
[----:B------:R-:W-:Y:S02]  /*da80*/  I2FP.F32.U32 R0, R24 ;  /* 0x0000001800007245 */ /* 0x000fe40000201000 */
[----:B------:R-:W2:Y:S01]  /*da90*/  LDC R26, c[0x0][0x658] ;  /* 0x00019600ff1a7b82 */ /* 0x000ea20000000800 */
[----:B------:R-:W-:Y:S01]  /*daa0*/  IMAD.IADD R3, R5, 0x1, R3 ;  /* 0x0000000105037824 */ /* 0x000fe200078e0203 */
[----:B---3--:R-:W-:Y:S01]  /*dab0*/  ISETP.NE.U32.AND P0, PT, R28, RZ, PT ;  /* 0x000000ff1c00720c */ /* 0x008fe20003f05070 */
[----:B------:R-:W-:Y:S01]  /*dac0*/  FMUL R0, R0, UR4 ;  /* 0x0000000400007c20 */ /* 0x000fe20008400000 */
[----:B------:R-:W-:Y:S02]  /*dad0*/  IMAD.MOV.U32 R5, RZ, RZ, -0x1 ;  /* 0xffffffffff057424 */ /* 0x000fe400078e00ff */
[----:B------:R-:W-:Y:S01]  /*dae0*/  ISETP.NE.AND.EX P0, PT, R29, RZ, PT, P0 ;  /* 0x000000ff1d00720c */ /* 0x000fe20003f05300 */
[----:B------:R3:W2:Y:S01]  /*daf0*/  F2I.U32.TRUNC.NTZ R13, R0 ;  /* 0x00000000000d7305 */ /* 0x0006a2000020f000 */
[----:B------:R-:W3:Y:S01]  /*db00*/  LDC R15, c[0x0][0x148] ;  /* 0x00005200ff0f7b82 */ /* 0x000ee20000000800 */
[----:B0-----:R-:W-:-:S02]  /*db10*/  SHF.R.U64 R12, R4, R6, R3 ;  /* 0x00000006040c7219 */ /* 0x001fc40000001203 */
[----:B------:R-:W-:-:S05]  /*db20*/  SHF.R.U32.HI R3, RZ, R6, R3 ;  /* 0x00000006ff037219 */ /* 0x000fca0000011603 */
[----:B------:R-:W0:Y:S01]  /*db30*/  LDC R20, c[0x0][0x600] ;  /* 0x00018000ff147b82 */ /* 0x000e220000000800 */
[-CC-:B-1----:R-:W-:Y:S02]  /*db40*/  SHF.R.U64 R10, R12, R8.reuse, R3.reuse ;  /* 0x000000080c0a7219 */ /* 0x182fe40000001203 */
[----:B------:R-:W-:-:S05]  /*db50*/  SHF.R.U32.HI R3, RZ, R8, R3 ;  /* 0x00000008ff037219 */ /* 0x000fca0000011603 */
[----:B------:R-:W1:Y:S01]  /*db60*/  LDC R25, c[0x0][0x648] ;  /* 0x00019200ff197b82 */ /* 0x000e620000000800 */
[-C--:B--2---:R-:W-:Y:S02]  /*db70*/  SHF.L.U32 R4, R5, R26.reuse, RZ ;  /* 0x0000001a05047219 */ /* 0x084fe400000006ff */
[-CC-:B------:R-:W-:Y:S02]  /*db80*/  SHF.R.U64 R14, R10, R26.reuse, R3.reuse ;  /* 0x0000001a0a0e7219 */ /* 0x180fe40000001203 */
[----:B------:R-:W-:Y:S02]  /*db90*/  SHF.R.U32.HI R5, RZ, R26, R3 ;  /* 0x0000001aff057219 */ /* 0x000fe40000011603 */
[----:B------:R-:W-:Y:S01]  /*dba0*/  LOP3.LUT R23, RZ, R4, RZ, 0x33, !PT ;  /* 0x00000004ff177212 */ /* 0x000fe200078e33ff */
[----:B------:R-:W2:Y:S01]  /*dbb0*/  LDC R27, c[0x0][0x638] ;  /* 0x00018e00ff1b7b82 */ /* 0x000ea20000000800 */
[----:B------:R-:W-:Y:S01]  /*dbc0*/  SHF.L.U32 R26, R7, R26, RZ ;  /* 0x0000001a071a7219 */ /* 0x000fe200000006ff */
[----:B------:R-:W-:-:S06]  /*dbd0*/  IMAD.MOV.U32 R4, RZ, RZ, R14 ;  /* 0x000000ffff047224 */ /* 0x000fcc00078e000e */
[----:B------:R-:W0:Y:S01]  /*dbe0*/  LDC R30, c[0x0][0x610] ;  /* 0x00018400ff1e7b82 */ /* 0x000e220000000800 */
        /* <DEDUP_REMOVED lines=11> */
.L_x_341:
[----:B------:R-:W4:Y:S01]  /*dca0*/  LDC R3, c[0x0][0x65c] ;  /* 0x00019700ff037b82 */ /* 0x000f220000000800 */
[----:B-1-3--:R-:W-:Y:S01]  /*dcb0*/  SHF.R.U64 R0, R4, R25, R5 ;  /* 0x0000001904007219 */ /* 0x00afe20000001205 */
[----:B0-----:R-:W-:Y:S01]  /*dcc0*/  VIADD R7, R20, 0xffffffff ;  /* 0xffffffff14077836 */ /* 0x001fe20000000000 */
[----:B------:R-:W-:Y:S01]  /*dcd0*/  LOP3.LUT R5, R10, R23, RZ, 0xc0, !PT ;  /* 0x000000170a057212 */ /* 0x000fe200078ec0ff */
[----:B------:R-:W-:Y:S02]  /*dce0*/  IMAD.MOV R13, RZ, RZ, -R13 ;  /* 0x000000ffff0d7224 */ /* 0x000fe400078e0a0d */
[----:B------:R-:W-:Y:S01]  /*dcf0*/  IMAD.MOV.U32 R4, RZ, RZ, 0x1 ;  /* 0x00000001ff047424 */ /* 0x000fe200078e00ff */
[----:B------:R-:W-:Y:S02]  /*dd00*/  LOP3.LUT R12, R12, R7, RZ, 0xc0, !PT ;  /* 0x000000070c0c7212 */ /* 0x000fe400078ec0ff */
[----:B----4-:R-:W-:Y:S01]  /*dd10*/  ISETP.NE.AND P0, PT, R3, 0x1, PT ;  /* 0x000000010300780c */ /* 0x010fe20003f05270 */
[----:B------:R-:W-:-:S02]  /*dd20*/  IMAD.MOV R3, RZ, RZ, -R0 ;  /* 0x000000ffff037224 */ /* 0x000fc400078e0a00 */
[----:B------:R-:W-:Y:S02]  /*dd30*/  IMAD R0, R26, R0, R5 ;  /* 0x000000001a007224 */ /* 0x000fe400078e0205 */
[----:B--2---:R-:W-:-:S04]  /*dd40*/  IMAD R3, R3, R27, R14 ;  /* 0x0000001b03037224 */ /* 0x004fc800078e020e */
[----:B------:R-:W-:Y:S01]  /*dd50*/  IMAD R5, R3, R20, R12 ;  /* 0x0000001403057224 */ /* 0x000fe200078e020c */
[----:B------:R-:W-:-:S03]  /*dd60*/  PRMT R3, R4, 0x7610, R3 ;  /* 0x0000761004037816 */ /* 0x000fc60000000003 */
[----:B------:R-:W-:-:S04]  /*dd70*/  @P0 IMAD R21, R15, R13, R24 ;  /* 0x0000000d0f150224 */ /* 0x000fc800078e0218 */
[----:B------:R-:W-:-:S05]  /*dd80*/  IMAD R0, R0, R30, R21 ;  /* 0x0000001e00007224 */ /* 0x000fca00078e0215 */
[----:B------:R-:W-:Y:S02]  /*dd90*/  SEL R23, R5, R0, !P0 ;  /* 0x0000000005177207 */ /* 0x000fe40004000000 */
[----:B------:R-:W-:-:S07]  /*dda0*/  SEL R0, R0, R5, !P0 ;  /* 0x0000000500007207 */ /* 0x000fce0004000000 */
.L_x_339:
[----:B------:R0:W-:Y:S01]  /*ddb0*/  STL [R1], R0 ;  /* 0x0000000001007387 */ /* 0x0001e20000100800 */
[----:B------:R-:W-:-:S13]  /*ddc0*/  LOP3.LUT P0, RZ, R3, 0xff, RZ, 0xc0, !PT ;  /* 0x000000ff03ff7812 */ /* 0x000fda000780c0ff */
[----:B0-----:R-:W-:Y:S05]  /*ddd0*/  @P0 BRA `(.L_x_342) ;  /* 0xffffff3400240947 */ /* 0x001fea000383ffff */
[----:B------:R-:W-:Y:S05]  /*dde0*/  EXIT ;  /* 0x000000000000794d */ /* 0x000fea0003800000 */
.L_x_7:
[----:B0-----:R-:W-:Y:S01]  /*ddf0*/  ULDC.64 UR4, c[0x0][0x650] ;  /* 0x0001940000047ab9 */ /* 0x001fe20000000a00 */
[----:B------:R-:W-:Y:S01]  /*de00*/  PRMT R2, RZ, 0x7610, R2 ;  /* 0x00007610ff027816 */ /* 0x000fe20000000002 */
[----:B------:R-:W-:Y:S01]  /*de10*/  IMAD.MOV.U32 R12, RZ, RZ, -0x1 ;  /* 0xffffffffff0c7424 */ /* 0x000fe200078e00ff */
[----:B------:R-:W-:Y:S01]  /*de20*/  ISETP.GE.U32.AND P0, PT, R22, UR4, PT ;  /* 0x0000000416007c0c */ /* 0x000fe2000bf06070 */
[----:B------:R-:W-:Y:S02]  /*de30*/  IMAD.MOV.U32 R17, RZ, RZ, -0x1 ;  /* 0xffffffffff117424 */ /* 0x000fe400078e00ff */
[----:B------:R-:W-:Y:S01]  /*de40*/  IMAD.MOV.U32 R13, RZ, RZ, -0x1 ;  /* 0xffffffffff0d7424 */ /* 0x000fe200078e00ff */
[----:B------:R-:W-:-:S13]  /*de50*/  ISETP.GE.U32.AND.EX P0, PT, R19, UR5, PT, P0 ;  /* 0x0000000513007c0c */ /* 0x000fda000bf06100 */
[----:B------:R-:W-:Y:S05]  /*de60*/  @P0 BRA `(.L_x_343) ;  /* 0x0000000400340947 */ /* 0x000fea0003800000 */
        /* <DEDUP_REMOVED lines=18> */
.L_x_344:
[----:B------:R-:W0:Y:S01]  /*df90*/  LDC.64 R26, c[0x0][0x640] ;  /* 0x00019000ff1a7b82 */ /* 0x000e220000000a00 */
[-C--:B------:R-:W-:Y:S01]  /*dfa0*/  SHF.R.U64 R16, R12, R2.reuse, R13 ;  /* 0x000000020c107219 */ /* 0x080fe2000000120d */
[----:B------:R-:W-:Y:S01]  /*dfb0*/  IMAD.MOV.U32 R23, RZ, RZ, R19 ;  /* 0x000000ffff177224 */ /* 0x000fe200078e0013 */
[----:B------:R-:W-:Y:S01]  /*dfc0*/  SHF.R.U32.HI R2, RZ, R2, R13 ;  /* 0x00000002ff027219 */ /* 0x000fe2000001160d */
[----:B------:R-:W-:Y:S01]  /*dfd0*/  IMAD.MOV.U32 R28, RZ, RZ, 0x1 ;  /* 0x00000001ff1c7424 */ /* 0x000fe200078e00ff */
[----:B------:R-:W-:-:S03]  /*dfe0*/  IADD3 R11, P0, RZ, -R16, RZ ;  /* 0x80000010ff0b7210 */ /* 0x000fc60007f1e0ff */
[----:B------:R-:W1:Y:S02]  /*dff0*/  LDC R10, c[0x0][0x618] ;  /* 0x00018600ff0a7b82 */ /* 0x000e640000000800 */
[----:B------:R-:W-:-:S04]  /*e000*/  IMAD.X R9, RZ, RZ, ~R2, P0 ;  /* 0x000000ffff097224 */ /* 0x000fc800000e0e02 */
[-C--:B------:R-:W-:Y:S02]  /*e010*/  IMAD R2, R9, R20.reuse, RZ ;  /* 0x0000001409027224 */ /* 0x080fe400078e02ff */
[----:B------:R-:W2:Y:S01]  /*e020*/  LDC R12, c[0x0][0x608] ;  /* 0x00018200ff0c7b82 */ /* 0x000ea20000000800 */
[----:B------:R-:W-:-:S04]  /*e030*/  IMAD.WIDE.U32 R8, R11, R20, R22 ;  /* 0x000000140b087225 */ /* 0x000fc800078e0016 */
[----:B------:R-:W-:-:S03]  /*e040*/  IMAD R11, R11, R21, R2 ;  /* 0x000000150b0b7224 */ /* 0x000fc600078e0202 */
[----:B------:R-:W3:Y:S01]  /*e050*/  LDC R25, c[0x0][0x658] ;  /* 0x00019600ff197b82 */ /* 0x000ee20000000800 */
[----:B------:R-:W-:Y:S01]  /*e060*/  IMAD.IADD R9, R9, 0x1, R11 ;  /* 0x0000000109097824 */ /* 0x000fe200078e020b */
[----:B0-----:R-:W-:-:S04]  /*e070*/  ISETP.NE.U32.AND P0, PT, R26, RZ, PT ;  /* 0x000000ff1a00720c */ /* 0x001fc80003f05070 */
[----:B------:R-:W-:Y:S02]  /*e080*/  ISETP.NE.AND.EX P0, PT, R27, RZ, PT, P0 ;  /* 0x000000ff1b00720c */ /* 0x000fe40003f05300 */
[----:B------:R-:W0:Y:S01]  /*e090*/  LDC R20, c[0x0][0x600] ;  /* 0x00018000ff147b82 */ /* 0x000e220000000800 */
[-CC-:B-1----:R-:W-:Y:S01]  /*e0a0*/  SHF.R.U64 R6, R8, R10.reuse, R9.reuse ;  /* 0x0000000a08067219 */ /* 0x182fe20000001209 */
[----:B------:R-:W-:Y:S01]  /*e0b0*/  IMAD.MOV.U32 R8, RZ, RZ, -0x1 ;  /* 0xffffffffff087424 */ /* 0x000fe200078e00ff */
[----:B------:R-:W-:-:S05]  /*e0c0*/  SHF.R.U32.HI R9, RZ, R10, R9 ;  /* 0x0000000aff097219 */ /* 0x000fca0000011609 */
[----:B------:R-:W1:Y:S01]  /*e0d0*/  LDC R23, c[0x0][0x648] ;  /* 0x00019200ff177b82 */ /* 0x000e620000000800 */
[-CC-:B--2---:R-:W-:Y:S02]  /*e0e0*/  SHF.R.U64 R17, R6, R12.reuse, R9.reuse ;  /* 0x0000000c06117219 */ /* 0x184fe40000001209 */
[----:B------:R-:W-:-:S05]  /*e0f0*/  SHF.R.U32.HI R2, RZ, R12, R9 ;  /* 0x0000000cff027219 */ /* 0x000fca0000011609 */
[----:B------:R-:W2:Y:S01]  /*e100*/  LDC R24, c[0x0][0x638] ;  /* 0x00018e00ff187b82 */ /* 0x000ea20000000800 */
[-C--:B---3--:R-:W-:Y:S02]  /*e110*/  SHF.L.U32 R8, R8, R25.reuse, RZ ;  /* 0x0000001908087219 */ /* 0x088fe400000006ff */
[-CC-:B------:R-:W-:Y:S02]  /*e120*/  SHF.R.U64 R21, R17, R25.reuse, R2.reuse ;  /* 0x0000001911157219 */ /* 0x180fe40000001202 */
[----:B------:R-:W-:Y:S02]  /*e130*/  LOP3.LUT R30, RZ, R8, RZ, 0x33, !PT ;  /* 0x00000008ff1e7212 */ /* 0x000fe400078e33ff */
[----:B------:R-:W-:Y:S01]  /*e140*/  SHF.R.U32.HI R9, RZ, R25, R2 ;  /* 0x00000019ff097219 */ /* 0x000fe20000011602 */
[----:B------:R-:W3:Y:S01]  /*e150*/  LDC R29, c[0x0][0x610] ;  /* 0x00018400ff1d7b82 */ /* 0x000ee20000000800 */
[----:B------:R-:W-:Y:S01]  /*e160*/  IMAD.MOV.U32 R8, RZ, RZ, R21 ;  /* 0x000000ffff087224 */ /* 0x000fe200078e0015 */
[----:B------:R-:W-:Y:S06]  /*e170*/  @!P0 BRA `(.L_x_345) ;  /* 0x0000000000288947 */ /* 0x000fec0003800000 */
        /* <DEDUP_REMOVED lines=10> */
.L_x_345:
[----:B------:R-:W4:Y:S01]  /*e220*/  LDC R2, c[0x0][0x65c] ;  /* 0x00019700ff027b82 */ /* 0x000f220000000800 */
[----:B-1----:R-:W-:Y:S01]  /*e230*/  SHF.R.U64 R5, R8, R23, R9 ;  /* 0x0000001708057219 */ /* 0x002fe20000001209 */
[----:B0-----:R-:W-:Y:S01]  /*e240*/  VIADD R9, R20, 0xffffffff ;  /* 0xffffffff14097836 */ /* 0x001fe20000000000 */
[----:B------:R-:W-:Y:S01]  /*e250*/  SHF.L.U32 R28, R28, R25, RZ ;  /* 0x000000191c1c7219 */ /* 0x000fe200000006ff */
[----:B------:R-:W-:Y:S02]  /*e260*/  IMAD.MOV.U32 R13, RZ, RZ, R16 ;  /* 0x000000ffff0d7224 */ /* 0x000fe400078e0010 */
[----:B------:R-:W-:Y:S01]  /*e270*/  IMAD.MOV R8, RZ, RZ, -R5 ;  /* 0x000000ffff087224 */ /* 0x000fe200078e0a05 */
[----:B----4-:R-:W-:Y:S02]  /*e280*/  ISETP.NE.AND P0, PT, R2, 0x1, PT ;  /* 0x000000010200780c */ /* 0x010fe40003f05270 */
[----:B------:R-:W-:-:S11]  /*e290*/  LOP3.LUT R2, R17, R30, RZ, 0xc0, !PT ;  /* 0x0000001e11027212 */ /* 0x000fd600078ec0ff */
[----:B------:R-:W-:Y:S02]  /*e2a0*/  @P0 IMAD R3, R7, R14, R4 ;  /* 0x0000000e07030224 */ /* 0x000fe400078e0204 */
[----:B------:R-:W-:Y:S01]  /*e2b0*/  IMAD R4, R28, R5, R2 ;  /* 0x000000051c047224 */ /* 0x000fe200078e0202 */
[----:B------:R-:W-:Y:S01]  /*e2c0*/  LOP3.LUT R5, R6, R9, RZ, 0xc0, !PT ;  /* 0x0000000906057212 */ /* 0x000fe200078ec0ff */
[----:B--2---:R-:W-:Y:S02]  /*e2d0*/  IMAD R2, R8, R24, R21 ;  /* 0x0000001808027224 */ /* 0x004fe400078e0215 */
[----:B---3--:R-:W-:Y:S02]  /*e2e0*/  IMAD R3, R4, R29, R3 ;  /* 0x0000001d04037224 */ /* 0x008fe400078e0203 */
[----:B------:R-:W-:Y:S02]  /*e2f0*/  IMAD R12, R2, R20, R5 ;  /* 0x00000014020c7224 */ /* 0x000fe400078e0205 */
[----:B------:R-:W-:-:S03]  /*e300*/  IMAD.MOV.U32 R4, RZ, RZ, 0x1 ;  /* 0x00000001ff047424 */ /* 0x000fc600078e00ff */
[----:B------:R-:W-:Y:S02]  /*e310*/  SEL R17, R12, R3, !P0 ;  /* 0x000000030c117207 */ /* 0x000fe40004000000 */
[----:B------:R-:W-:Y:S02]  /*e320*/  PRMT R2, R4, 0x7610, R2 ;  /* 0x0000761004027816 */ /* 0x000fe40000000002 */
[----:B------:R-:W-:-:S07]  /*e330*/  SEL R12, R3, R12, !P0 ;  /* 0x0000000c030c7207 */ /* 0x000fce0004000000 */
.L_x_343:
[----:B------:R-:W-:-:S08]  /*e340*/  NOP ;  /* 0x0000000000007918 */ /* 0x000fd00000000000 */
[----:B------:R-:W0:-:S00]  /*e350*/  USETMAXREG.DEALLOC.CTAPOOL 0x28 ;  /* 0x00000028000079c8 */ /* 0x000e0000080e0500 */
[----:B0-----:R-:W-:-:S13]  /*e360*/  ISETP.NE.AND P0, PT, R0, RZ, PT ;  /* 0x000000ff0000720c */ /* 0x001fda0003f05270 */
[----:B------:R-:W-:Y:S05]  /*e370*/  @P0 EXIT ;  /* 0x000000000000094d */ /* 0x000fea0003800000 */
[----:B------:R-:W-:Y:S01]  /*e380*/  LOP3.LUT P0, RZ, R2, 0xff, RZ, 0xc0, !PT ;  /* 0x000000ff02ff7812 */ /* 0x000fe2000780c0ff */
[----:B------:R-:W-:Y:S02]  /*e390*/  IMAD.MOV.U32 R0, RZ, RZ, 0x1 ;  /* 0x00000001ff007424 */ /* 0x000fe400078e00ff */
[----:B------:R-:W-:-:S10]  /*e3a0*/  IMAD.MOV.U32 R10, RZ, RZ, RZ ;  /* 0x000000ffff0a7224 */ /* 0x000fd400078e00ff */
[----:B------:R-:W-:Y:S05]  /*e3b0*/  @!P0 BRA `(.L_x_346) ;  /* 0x0000000c00488947 */ /* 0x000fea0003800000 */
[----:B------:R-:W0:Y:S01]  /*e3c0*/  LDC R0, c[0x0][0x28c] ;  /* 0x0000a300ff007b82 */ /* 0x000e220000000800 */
[----:B------:R-:W1:Y:S01]  /*e3d0*/  S2R R8, SR_CgaCtaId ;  /* 0x0000000000087919 */ /* 0x000e620000008800 */
[----:B------:R-:W-:Y:S01]  /*e3e0*/  ULDC UR5, c[0x0][0x600] ;  /* 0x0001800000057ab9 */ /* 0x000fe20000000800 */
[----:B------:R-:W-:Y:S01]  /*e3f0*/  ULDC UR4, c[0x0][0xc] ;  /* 0x0000030000047ab9 */ /* 0x000fe20000000800 */
[----:B------:R-:W-:Y:S01]  /*e400*/  UIADD3 UR16, UR5, -0x1, URZ ;  /* 0xffffffff05107890 */ /* 0x000fe2000fffe03f */
[----:B------:R-:W-:Y:S01]  /*e410*/  BSSY B0, `(.L_x_346) ;  /* 0x00000cc000007945 */ /* 0x000fe20003800000 */
[----:B------:R-:W-:Y:S01]  /*e420*/  ULDC UR6, c[0x0][0x658] ;  /* 0x0001960000067ab9 */ /* 0x000fe20000000800 */
[----:B------:R-:W-:Y:S01]  /*e430*/  ULDC UR5, c[0x0][0x10] ;  /* 0x0000040000057ab9 */ /* 0x000fe20000000800 */
[----:B------:R-:W-:Y:S01]  /*e440*/  UMOV UR7, 0xffffffff ;  /* 0xffffffff00077882 */ /* 0x000fe20000000000 */
[----:B------:R-:W-:Y:S01]  /*e450*/  UMOV UR8, 0x1 ;  /* 0x0000000100087882 */ /* 0x000fe20000000000 */
[----:B------:R-:W-:Y:S01]  /*e460*/  UIMAD.WIDE.U32 UR4, UR4, UR5, URZ ;  /* 0x00000005040472a5 */ /* 0x000fe2000f8e003f */
[----:B------:R-:W-:Y:S01]  /*e470*/  IMAD.MOV.U32 R11, RZ, RZ, 0x1 ;  /* 0x00000001ff0b7424 */ /* 0x000fe200078e00ff */
[----:B------:R-:W-:Y:S01]  /*e480*/  USHF.L.U32 UR7, UR7, UR6, URZ ;  /* 0x0000000607077299 */ /* 0x000fe2000800063f */
[----:B------:R-:W-:Y:S01]  /*e490*/  LOP3.LUT R6, R18, 0x2, RZ, 0xfc, !PT ;  /* 0x0000000212067812 */ /* 0x000fe200078efcff */
[----:B------:R-:W-:Y:S01]  /*e4a0*/  USHF.L.U32 UR18, UR8, UR6, URZ ;  /* 0x0000000608127299 */ /* 0x000fe2000800063f */
[----:B------:R-:W-:Y:S01]  /*e4b0*/  IMAD.MOV.U32 R10, RZ, RZ, RZ ;  /* 0x000000ffff0a7224 */ /* 0x000fe200078e00ff */
[----:B------:R-:W-:Y:S01]  /*e4c0*/  ULOP3.LUT UR17, URZ, UR7, URZ, 0x33, !UPT ;  /* 0x000000073f117292 */ /* 0x000fe2000f8e333f */
[----:B------:R-:W-:Y:S01]  /*e4d0*/  ULDC UR6, c[0x0][0x14] ;  /* 0x0000050000067ab9 */ /* 0x000fe20000000800 */
[----:B------:R-:W-:Y:S01]  /*e4e0*/  ULDC.64 UR22, c[0x0][0x198] ;  /* 0x0000660000167ab9 */ /* 0x000fe20000000a00 */
[----:B------:R-:W-:-:S02]  /*e4f0*/  UIMAD.WIDE.U32 UR20, UR4, UR6, URZ ;  /* 0x00000006041472a5 */ /* 0x000fc4000f8e003f */
[----:B------:R-:W-:Y:S01]  /*e500*/  UIMAD UR13, UR5, UR6, URZ ;  /* 0x00000006050d72a4 */ /* 0x000fe2000f8e023f */
[----:B0-----:R-:W-:-:S03]  /*e510*/  VIADD R0, R0, 0x1f ;  /* 0x0000001f00007836 */ /* 0x001fc60000000000 */
[----:B------:R-:W-:Y:S02]  /*e520*/  UIADD3 UR13, UR21, UR13, URZ ;  /* 0x0000000d150d7290 */ /* 0x000fe4000fffe03f */
[----:B------:R-:W-:-:S04]  /*e530*/  SHF.R.S32.HI R3, RZ, 0x1f, R0 ;  /* 0x0000001fff037819 */ /* 0x000fc80000011400 */
[----:B------:R-:W-:Y:S01]  /*e540*/  LEA.HI R3, R3, R0, RZ, 0x5 ;  /* 0x0000000003037211 */ /* 0x000fe200078f28ff */
[----:B------:R-:W-:Y:S01]  /*e550*/  IMAD.MOV.U32 R0, RZ, RZ, 0x1 ;  /* 0x00000001ff007424 */ /* 0x000fe200078e00ff */
[----:B-1----:R-:W-:Y:S02]  /*e560*/  LOP3.LUT R8, R8, 0x1, RZ, 0xc0, !PT ;  /* 0x0000000108087812 */ /* 0x002fe400078ec0ff */
[----:B------:R-:W-:-:S05]  /*e570*/  SHF.R.S32.HI R7, RZ, 0x5, R3 ;  /* 0x00000005ff077819 */ /* 0x000fca0000011403 */
[----:B------:R-:W-:-:S07]  /*e580*/  VIADD R9, R7, 0x1 ;  /* 0x0000000107097836 */ /* 0x000fce0000000000 */
.L_x_357:
[----:B------:R-:W-:-:S03]  /*e590*/  UMOV UR4, 0xffffffff ;  /* 0xffffffff00047882 */ /* 0x000fc60000000000 */
[----:B------:R-:W-:Y:S05]  /*e5a0*/  BRA.DIV UR4, `(.L_x_347) ;  /* 0x0000001204007947 */ /* 0x000fea000b800000 */
[----:B------:R-:W-:-:S13]  /*e5b0*/  ELECT P6, URZ, PT ;  /* 0x00000000003f782f */ /* 0x000fda00038c0000 */
.L_x_370:
[----:B------:R-:W0:Y:S01]  /*e5c0*/  LDC R2, c[0x0][0x28c] ;  /* 0x0000a300ff027b82 */ /* 0x000e220000000800 */
[----:B------:R-:W-:Y:S01]  /*e5d0*/  BSSY B1, `(.L_x_348) ;  /* 0x000003b000017945 */ /* 0x000fe20003800000 */
[----:B0-----:R-:W-:-:S13]  /*e5e0*/  ISETP.LT.OR P6, PT, R2, 0x1, !P6 ;  /* 0x000000010200780c */ /* 0x001fda00077c1670 */
[----:B------:R-:W-:Y:S05]  /*e5f0*/  @P6 BRA `(.L_x_349) ;  /* 0x0000000000e06947 */ /* 0x000fea0003800000 */
[----:B------:R-:W-:Y:S02]  /*e600*/  IMAD R17, R17, 0x2, R8 ;  /* 0x0000000211117824 */ /* 0x000fe400078e0208 */
[----:B------:R-:W-:Y:S02]  /*e610*/  IMAD.SHL.U32 R14, R12, 0x200, RZ ;  /* 0x000002000c0e7824 */ /* 0x000fe400078e00ff */
[----:B------:R-:W-:Y:S02]  /*e620*/  IMAD.MOV.U32 R20, RZ, RZ, RZ ;  /* 0x000000ffff147224 */ /* 0x000fe400078e00ff */
[----:B------:R-:W-:Y:S02]  /*e630*/  IMAD.MOV.U32 R2, RZ, RZ, R9 ;  /* 0x000000ffff027224 */ /* 0x000fe400078e0009 */
[----:B------:R-:W-:Y:S02]  /*e640*/  IMAD.MOV.U32 R3, RZ, RZ, R0 ;  /* 0x000000ffff037224 */ /* 0x000fe400078e0000 */
[----:B------:R-:W-:-:S02]  /*e650*/  IMAD.MOV.U32 R5, RZ, RZ, R10 ;  /* 0x000000ffff057224 */ /* 0x000fc400078e000a */
[----:B------:R-:W-:-:S07]  /*e660*/  IMAD R17, R17, 0x28, RZ ;  /* 0x0000002811117824 */ /* 0x000fce00078e02ff */
.L_x_352:
[----:B------:R-:W0:Y:S01]  /*e670*/  S2R R15, SR_CgaCtaId ;  /* 0x00000000000f7919 */ /* 0x000e220000008800 */
[----:B------:R-:W-:Y:S01]  /*e680*/  MOV R4, 0x400 ;  /* 0x0000040000047802 */ /* 0x000fe20000000f00 */
[----:B------:R-:W1:Y:S03]  /*e690*/  S2R R12, SR_TID.X ;  /* 0x00000000000c7919 */ /* 0x000e660000002100 */
[----:B0-----:R-:W-:Y:S02]  /*e6a0*/  LEA R16, R15, R4, 0x18 ;  /* 0x000000040f107211 */ /* 0x001fe400078ec0ff */
[----:B------:R-:W-:Y:S02]  /*e6b0*/  SHF.L.U32 R4, R3, 0x1f, RZ ;  /* 0x0000001f03047819 */ /* 0x000fe400000006ff */
[----:B-1----:R-:W-:Y:S01]  /*e6c0*/  LOP3.LUT P1, RZ, R12, 0x7f, RZ, 0xc0, !PT ;  /* 0x0000007f0cff7812 */ /* 0x002fe2000782c0ff */
[----:B------:R-:W-:-:S04]  /*e6d0*/  IMAD R15, R5, 0x8, R16 ;  /* 0x00000008050f7824 */ /* 0x000fc800078e0210 */
[----:B------:R-:W0:Y:S08]  /*e6e0*/  SYNCS.PHASECHK.TRANS64.TRYWAIT P0, [R15+URZ+0x30], R4 ;  /* 0x000030040f0075a7 */ /* 0x000e30000800017f */
[----:B------:R-:W1:Y:S01]  /*e6f0*/  @!P1 LDC R12, c[0x0][0x500] ;  /* 0x00014000ff0c9b82 */ /* 0x000e620000000800 */
[----:B0-----:R-:W-:Y:S05]  /*e700*/  @!P0 BRA `(.L_x_350) ;  /* 0x0000000c00c88947 */ /* 0x001fea0003800000 */
.L_x_371:
[----:B0-----:R-:W-:Y:S01]  /*e710*/  PRMT R4, R6, 0x9910, RZ ;  /* 0x0000991006047816 */ /* 0x001fe200000000ff */
[----:B-1----:R0:W-:Y:S03]  /*e720*/  @!P1 SYNCS.ARRIVE.TRANS64 RZ, [R15+URZ], R12 ;  /* 0x0000000c0fff99a7 */ /* 0x0021e6000800003f */
[----:B------:R-:W-:-:S13]  /*e730*/  ISETP.NE.AND P0, PT, R4, 0x2, PT ;  /* 0x000000020400780c */ /* 0x000fda0003f05270 */
[----:B0-----:R-:W-:Y:S05]  /*e740*/  @P0 BRA `(.L_x_351) ;  /* 0x0000000000040947 */ /* 0x001fea0003800000 */
[----:B------:R-:W-:Y:S01]  /*e750*/  BPT.TRAP 0x1 ;  /* 0x000000040000795c */ /* 0x000fe20000300000 */
.L_x_351:
[----:B------:R-:W-:Y:S01]  /*e760*/  IMAD R4, R5, 0x2, R8 ;  /* 0x0000000205047824 */ /* 0x000fe200078e0208 */
[----:B------:R-:W-:Y:S01]  /*e770*/  R2UR UR9, R15 ;  /* 0x000000000f0972ca */ /* 0x000fe200000e0000 */
[--C-:B------:R-:W-:Y:S01]  /*e780*/  IMAD R12, R5, 0x8000, R16.reuse ;  /* 0x00008000050c7824 */ /* 0x100fe200078e0210 */
[----:B------:R-:W-:Y:S01]  /*e790*/  UIADD3 UR4, UP0, UR22, 0xf0, URZ ;  /* 0x000000f016047890 */ /* 0x000fe2000ff1e03f */
[----:B------:R-:W-:Y:S01]  /*e7a0*/  IMAD R4, R4, 0x500, RZ ;  /* 0x0000050004047824 */ /* 0x000fe200078e02ff */
[----:B------:R-:W-:Y:S01]  /*e7b0*/  R2UR UR11, R14 ;  /* 0x000000000e0b72ca */ /* 0x000fe200000e0000 */
[----:B------:R-:W-:Y:S01]  /*e7c0*/  VIADD R2, R2, 0xffffffff ;  /* 0xffffffff02027836 */ /* 0x000fe20000000000 */
[----:B------:R-:W-:Y:S01]  /*e7d0*/  R2UR UR5, R12 ;  /* 0x000000000c0572ca */ /* 0x000fe200000e0000 */
[----:B------:R-:W-:Y:S01]  /*e7e0*/  IMAD R4, R4, 0x2, R16 ;  /* 0x0000000204047824 */ /* 0x000fe200078e0210 */
[----:B------:R-:W-:Y:S01]  /*e7f0*/  R2UR UR10, R20 ;  /* 0x00000000140a72ca */ /* 0x000fe200000e0000 */
[----:B------:R-:W-:Y:S01]  /*e800*/  UIADD3 UR24, UP1, UR22, 0x1f0, URZ ;  /* 0x000001f016187890 */ /* 0x000fe2000ff3e03f */
[----:B------:R-:W-:Y:S01]  /*e810*/  R2UR UR12, R13 ;  /* 0x000000000d0c72ca */ /* 0x000fe200000e0000 */
[----:B------:R-:W-:Y:S01]  /*e820*/  VIADD R5, R5, 0x1 ;  /* 0x0000000105057836 */ /* 0x000fe20000000000 */
[----:B------:R-:W-:Y:S01]  /*e830*/  R2UR UR8, R4 ;  /* 0x00000000040872ca */ /* 0x000fe200000e0000 */
[----:B------:R-:W-:Y:S01]  /*e840*/  UIADD3.X UR25, URZ, UR23, URZ, UP1, !UPT ;  /* 0x000000173f197290 */ /* 0x000fe20008ffe43f */
[----:B------:R-:W-:Y:S01]  /*e850*/  R2UR UR19, R17 ;  /* 0x00000000111372ca */ /* 0x000fe200000e0000 */
[----:B------:R-:W-:Y:S01]  /*e860*/  UMOV UR6, 0x0 ;  /* 0x0000000000067882 */ /* 0x000fe20000000000 */
[----:B------:R-:W-:Y:S01]  /*e870*/  ISETP.GT.AND P1, PT, R2, 0x1, PT ;  /* 0x000000010200780c */ /* 0x000fe20003f24270 */
[----:B------:R-:W-:Y:S01]  /*e880*/  UMOV UR7, 0x10000000 ;  /* 0x1000000000077882 */ /* 0x000fe20000000000 */
[C---:B------:R-:W-:Y:S01]  /*e890*/  ISETP.NE.AND P0, PT, R5.reuse, 0x6, PT ;  /* 0x000000060500780c */ /* 0x040fe20003f05270 */
[----:B------:R-:W-:Y:S01]  /*e8a0*/  UIADD3 UR14, UR5, 0x180, URZ ;  /* 0x00000180050e7890 */ /* 0x000fe2000fffe03f */
[----:B------:R-:W-:Y:S01]  /*e8b0*/  VIADD R20, R20, 0x20 ;  /* 0x0000002014147836 */ /* 0x000fe20000000000 */
[----:B------:R-:W-:Y:S01]  /*e8c0*/  UIADD3.X UR5, URZ, UR23, URZ, UP0, !UPT ;  /* 0x000000173f057290 */ /* 0x000fe200087fe43f */
[----:B------:R-:W-:Y:S01]  /*e8d0*/  SEL R4, RZ, 0x1, P0 ;  /* 0x00000001ff047807 */ /* 0x000fe20000000000 */
[----:B------:R-:W-:Y:S01]  /*e8e0*/  UMOV UR26, 0x30000 ;  /* 0x00030000001a7882 */ /* 0x000fe20000000000 */
[----:B------:R-:W-:Y:S01]  /*e8f0*/  SEL R5, R5, RZ, P0 ;  /* 0x000000ff05057207 */ /* 0x000fe20000000000 */
[----:B------:R-:W-:Y:S01]  /*e900*/  UIADD3 UR15, UR8, 0x30180, URZ ;  /* 0x00030180080f7890 */ /* 0x000fe2000fffe03f */
[----:B------:R-:W-:-:S02]  /*e910*/  LOP3.LUT R3, R3, R4, RZ, 0x3c, !PT ;  /* 0x0000000403037212 */ /* 0x000fc400078e3cff */
[----:B------:R-:W-:Y:S02]  /*e920*/  UMOV UR8, UR14 ;  /* 0x0000000e00087c82 */ /* 0x000fe40008000000 */
[----:B------:R0:W-:Y:S02]  /*e930*/  UTMALDG.3D [UR8], [UR4], desc[UR6] ;  /* 0x00000608040075b4 */ /* 0x0001e40008011000 */
[----:B0-----:R-:W-:Y:S01]  /*e940*/  UMOV UR8, UR15 ;  /* 0x0000000f00087c82 */ /* 0x001fe20008000000 */
[----:B------:R-:W-:Y:S02]  /*e950*/  UMOV UR11, UR19 ;  /* 0x00000013000b7c82 */ /* 0x000fe40008000000 */
[----:B------:R0:W-:Y:S02]  /*e960*/  UTMALDG.3D.MULTICAST [UR8], [UR24], UR26, desc[UR6] ;  /* 0x00000608180073b4 */ /* 0x0001e4000801181a */
[----:B0-----:R-:W-:Y:S05]  /*e970*/  @P1 BRA `(.L_x_352) ;  /* 0xfffffffc003c1947 */ /* 0x001fea000383ffff */
.L_x_349:
[----:B------:R-:W-:Y:S05]  /*e980*/  BSYNC B1 ;  /* 0x0000000000017941 */ /* 0x000fea0003800000 */
.L_x_348:
[----:B------:R-:W-:Y:S01]  /*e990*/  LOP3.LUT P1, RZ, R11, 0xff, RZ, 0xc0, !PT ;  /* 0x000000ff0bff7812 */ /* 0x000fe2000782c0ff */
[C---:B------:R-:W-:Y:S01]  /*e9a0*/  IMAD.IADD R10, R7.reuse, 0x1, R10 ;  /* 0x00000001070a7824 */ /* 0x040fe200078e020a */
[----:B------:R-:W-:Y:S01]  /*e9b0*/  ULDC.64 UR4, c[0x0][0x650] ;  /* 0x0001940000047ab9 */ /* 0x000fe20000000a00 */
[C---:B------:R-:W-:Y:S01]  /*e9c0*/  ISETP.GE.U32.AND P2, PT, R7.reuse, 0x6, PT ;  /* 0x000000060700780c */ /* 0x040fe20003f46070 */
[----:B------:R-:W-:Y:S01]  /*e9d0*/  BSSY B1, `(.L_x_353) ;  /* 0x000006d000017945 */ /* 0x000fe20003800000 */
[----:B------:R-:W-:Y:S01]  /*e9e0*/  IMAD.MOV.U32 R12, RZ, RZ, -0x1 ;  /* 0xffffffffff0c7424 */ /* 0x000fe200078e00ff */
[----:B------:R-:W-:Y:S01]  /*e9f0*/  ISETP.GT.U32.AND P0, PT, R10, 0x5, PT ;  /* 0x000000050a00780c */ /* 0x000fe20003f04070 */
[----:B------:R-:W-:Y:S01]  /*ea00*/  IMAD.MOV.U32 R17, RZ, RZ, -0x1 ;  /* 0xffffffffff117424 */ /* 0x000fe200078e00ff */
[----:B------:R-:W-:Y:S01]  /*ea10*/  PRMT R11, RZ, 0x7610, R11 ;  /* 0x00007610ff0b7816 */ /* 0x000fe2000000000b */
[----:B------:R-:W-:Y:S01]  /*ea20*/  IMAD.MOV.U32 R13, RZ, RZ, -0x1 ;  /* 0xffffffffff0d7424 */ /* 0x000fe200078e00ff */
[----:B------:R-:W-:-:S03]  /*ea30*/  ISETP.LT.U32.AND P0, PT, R7, 0x6, P0 ;  /* 0x000000060700780c */ /* 0x000fc60000701070 */
[----:B------:R-:W0:Y:S01]  /*ea40*/  @P1 S2R R3, SR_CgaCtaId ;  /* 0x0000000000031919 */ /* 0x000e220000008800 */
[----:B------:R-:W-:-:S04]  /*ea50*/  @P1 MOV R2, 0x400 ;  /* 0x0000040000021802 */ /* 0x000fc80000000f00 */
[----:B0-----:R-:W-:Y:S01]  /*ea60*/  @P1 LEA R4, R3, R2, 0x18 ;  /* 0x0000000203041211 */ /* 0x001fe200078ec0ff */
[----:B------:R-:W-:-:S03]  /*ea70*/  IMAD.WIDE.U32 R2, R10, -0x55555555, RZ ;  /* 0xaaaaaaab0a027825 */ /* 0x000fc600078e00ff */
[----:B------:R0:W-:Y:S01]  /*ea80*/  @P1 SYNCS.ARRIVE.TRANS64.A1T0 RZ, [R4+URZ+0x78], RZ ;  /* 0x000078ff04ff19a7 */ /* 0x0001e2000810003f */
[----:B------:R-:W-:Y:S02]  /*ea90*/  IADD3 R22, P1, R22, UR20, RZ ;  /* 0x0000001416167c10 */ /* 0x000fe4000ff3e0ff */
[----:B------:R-:W-:Y:S02]  /*eaa0*/  SHF.R.U32.HI R5, RZ, 0x2, R3 ;  /* 0x00000002ff057819 */ /* 0x000fe40000011603 */
[----:B------:R-:W-:Y:S02]  /*eab0*/  SEL R3, RZ, 0x1, !P0 ;  /* 0x00000001ff037807 */ /* 0x000fe40004000000 */
[----:B------:R-:W-:Y:S01]  /*eac0*/  IADD3.X R19, R19, UR13, RZ, P1, !PT ;  /* 0x0000000d13137c10 */ /* 0x000fe20008ffe4ff */
[----:B------:R-:W-:Y:S01]  /*ead0*/  IMAD R10, R5, -0x6, R10 ;  /* 0xfffffffa050a7824 */ /* 0x000fe200078e020a */
[----:B------:R-:W-:Y:S02]  /*eae0*/  ISETP.GE.U32.AND P0, PT, R22, UR4, PT ;  /* 0x0000000416007c0c */ /* 0x000fe4000bf06070 */
[----:B------:R-:W-:-:S02]  /*eaf0*/  LOP3.LUT R0, R0, R3, RZ, 0x3c, !PT ;  /* 0x0000000300007212 */ /* 0x000fc400078e3cff */
[----:B------:R-:W-:Y:S02]  /*eb00*/  ISETP.GE.U32.AND.EX P0, PT, R19, UR5, PT, P0 ;  /* 0x0000000513007c0c */ /* 0x000fe4000bf06100 */
[----:B------:R-:W-:Y:S02]  /*eb10*/  @P2 LOP3.LUT R0, R0, 0x1, R5, 0x78, !PT ;  /* 0x0000000100002812 */ /* 0x000fe400078e7805 */
[----:B------:R-:W-:-:S09]  /*eb20*/  PRMT R2, RZ, 0x7610, R2 ;  /* 0x00007610ff027816 */ /* 0x000fd20000000002 */
[----:B0-----:R-:W-:Y:S05]  /*eb30*/  @P0 BRA `(.L_x_354) ;  /* 0x0000000400580947 */ /* 0x001fea0003800000 */
[----:B------:R-:W0:Y:S01]  /*eb40*/  S2R R14, SR_CTAID.X ;  /* 0x00000000000e7919 */ /* 0x000e220000002500 */
[----:B------:R-:W-:Y:S01]  /*eb50*/  ULDC.64 UR4, c[0x0][0x628] ;  /* 0x00018a0000047ab9 */ /* 0x000fe20000000a00 */
[----:B------:R-:W1:Y:S01]  /*eb60*/  LDC R15, c[0x0][0x144] ;  /* 0x00005100ff0f7b82 */ /* 0x000e620000000800 */
[----:B------:R-:W-:Y:S01]  /*eb70*/  ISETP.NE.U32.AND P0, PT, RZ, UR4, PT ;  /* 0x00000004ff007c0c */ /* 0x000fe2000bf05070 */
[----:B------:R-:W2:Y:S01]  /*eb80*/  S2R R12, SR_CTAID.Y ;  /* 0x00000000000c7919 */ /* 0x000ea20000002600 */
[----:B------:R-:W-:Y:S01]  /*eb90*/  ULDC UR7, c[0x0][0x630] ;  /* 0x00018c0000077ab9 */ /* 0x000fe20000000800 */
[----:B------:R-:W-:Y:S01]  /*eba0*/  ULDC UR8, c[0x0][0x150] ;  /* 0x0000540000087ab9 */ /* 0x000fe20000000800 */
[----:B------:R-:W-:Y:S01]  /*ebb0*/  ISETP.NE.AND.EX P0, PT, RZ, UR5, PT, P0 ;  /* 0x00000005ff007c0c */ /* 0x000fe2000bf05300 */
[----:B------:R-:W-:Y:S02]  /*ebc0*/  IMAD.MOV.U32 R2, RZ, RZ, R22 ;  /* 0x000000ffff027224 */ /* 0x000fe400078e0016 */
[----:B------:R-:W-:Y:S01]  /*ebd0*/  IMAD.MOV.U32 R3, RZ, RZ, R19 ;  /* 0x000000ffff037224 */ /* 0x000fe200078e0013 */
[----:B0-----:R-:W-:-:S09]  /*ebe0*/  I2FP.F32.U32 R16, R14 ;  /* 0x0000000e00107245 */ /* 0x001fd20000201000 */
[----:B------:R-:W-:Y:S05]  /*ebf0*/  @!P0 BRA `(.L_x_355) ;  /* 0x0000000000288947 */ /* 0x000fea0003800000 */
[----:B------:R-:W-:Y:S02]  /*ec00*/  ULDC UR6, c[0x0][0x634] ;  /* 0x00018d0000067ab9 */ /* 0x000fe40000000800 */
[----:B------:R-:W-:-:S05]  /*ec10*/  IADD3 R3, P0, R22, UR6, RZ ;  /* 0x0000000616037c10 */ /* 0x000fca000ff1e0ff */
[----:B------:R-:W-:-:S04]  /*ec20*/  IMAD.X R13, RZ, RZ, R19, P0 ;  /* 0x000000ffff0d7224 */ /* 0x000fc800000e0613 */
[----:B------:R-:W-:-:S04]  /*ec30*/  IMAD.WIDE.U32 R4, R13, UR4, RZ ;  /* 0x000000040d047c25 */ /* 0x000fc8000f8e00ff */
[----:B------:R-:W-:-:S04]  /*ec40*/  IMAD.WIDE.U32 R4, P0, R3, UR5, R4 ;  /* 0x0000000503047c25 */ /* 0x000fc8000f800004 */
[----:B------:R-:W-:-:S04]  /*ec50*/  IMAD.WIDE.U32 R2, R3, UR4, RZ ;  /* 0x0000000403027c25 */ /* 0x000fc8000f8e00ff */
[----:B------:R-:W-:Y:S01]  /*ec60*/  IMAD.MOV.U32 R2, RZ, RZ, R5 ;  /* 0x000000ffff027224 */ /* 0x000fe200078e0005 */
[----:B------:R-:W-:Y:S01]  /*ec70*/  IADD3 RZ, P1, R3, R4, RZ ;  /* 0x0000000403ff7210 */ /* 0x000fe20007f3e0ff */
[----:B------:R-:W-:-:S04]  /*ec80*/  IMAD.X R3, RZ, RZ, RZ, P0 ;  /* 0x000000ffff037224 */ /* 0x000fc800000e06ff */
[----:B------:R-:W-:-:S08]  /*ec90*/  IMAD.WIDE.U32.X R2, R13, UR5, R2, P1 ;  /* 0x000000050d027c25 */ /* 0x000fd000088e0402 */
.L_x_355:
[----:B------:R-:W-:Y:S01]  /*eca0*/  FMUL R16, R16, UR8 ;  /* 0x0000000810107c20 */ /* 0x000fe20008400000 */
[--C-:B------:R-:W-:Y:S01]  /*ecb0*/  SHF.R.U64 R13, R2, UR7, R3.reuse ;  /* 0x00000007020d7c19 */ /* 0x100fe20008001203 */
[----:B------:R-:W-:Y:S01]  /*ecc0*/  ULDC.64 UR4, c[0x0][0x620] ;  /* 0x0001880000047ab9 */ /* 0x000fe20000000a00 */
[----:B------:R-:W-:Y:S01]  /*ecd0*/  SHF.R.U32.HI R2, RZ, UR7, R3 ;  /* 0x00000007ff027c19 */ /* 0x000fe20008011603 */
[----:B------:R-:W-:Y:S01]  /*ece0*/  IMAD.MOV.U32 R3, RZ, RZ, R19 ;  /* 0x000000ffff037224 */ /* 0x000fe200078e0013 */
[----:B------:R-:W-:Y:S01]  /*ecf0*/  IADD3 R17, P0, RZ, -R13, RZ ;  /* 0x8000000dff117210 */ /* 0x000fe20007f1e0ff */
[----:B------:R-:W0:Y:S01]  /*ed00*/  F2I.U32.TRUNC.NTZ R16, R16 ;  /* 0x0000001000107305 */ /* 0x000e22000020f000 */
[----:B------:R-:W-:-:S03]  /*ed10*/  ULDC.64 UR6, c[0x0][0x640] ;  /* 0x0001900000067ab9 */ /* 0x000fc60000000a00 */
[----:B------:R-:W-:Y:S01]  /*ed20*/  IMAD.X R2, RZ, RZ, ~R2, P0 ;  /* 0x000000ffff027224 */ /* 0x000fe200000e0e02 */
[----:B------:R-:W-:-:S03]  /*ed30*/  ISETP.NE.U32.AND P0, PT, RZ, UR6, PT ;  /* 0x00000006ff007c0c */ /* 0x000fc6000bf05070 */
[----:B------:R-:W-:Y:S01]  /*ed40*/  IMAD R2, R2, UR4, RZ ;  /* 0x0000000402027c24 */ /* 0x000fe2000f8e02ff */
[----:B------:R-:W-:-:S03]  /*ed50*/  ISETP.NE.AND.EX P0, PT, RZ, UR7, PT, P0 ;  /* 0x00000007ff007c0c */ /* 0x000fc6000bf05300 */
[C---:B------:R-:W-:Y:S01]  /*ed60*/  IMAD R5, R17.reuse, UR5, R2 ;  /* 0x0000000511057c24 */ /* 0x040fe2000f8e0202 */
[----:B------:R-:W-:Y:S01]  /*ed70*/  ULDC UR5, c[0x0][0x154] ;  /* 0x0000550000057ab9 */ /* 0x000fe20000000800 */
[----:B------:R-:W-:Y:S02]  /*ed80*/  IMAD.MOV.U32 R2, RZ, RZ, R22 ;  /* 0x000000ffff027224 */ /* 0x000fe400078e0016 */
[----:B0-----:R-:W-:Y:S02]  /*ed90*/  IMAD.MOV R4, RZ, RZ, -R16 ;  /* 0x000000ffff047224 */ /* 0x001fe400078e0a10 */
[----:B------:R-:W-:Y:S01]  /*eda0*/  IMAD.WIDE.U32 R2, R17, UR4, R2 ;  /* 0x0000000411027c25 */ /* 0x000fe2000f8e0002 */
[----:B------:R-:W-:-:S03]  /*edb0*/  ULDC UR4, c[0x0][0x618] ;  /* 0x0001860000047ab9 */ /* 0x000fc60000000800 */
[----:B-1----:R-:W-:Y:S01]  /*edc0*/  IMAD R14, R15, R4, R14 ;  /* 0x000000040f0e7224 */ /* 0x002fe200078e020e */
[----:B--2---:R-:W-:Y:S01]  /*edd0*/  I2FP.F32.U32 R4, R12 ;  /* 0x0000000c00047245 */ /* 0x004fe20000201000 */
[----:B------:R-:W-:Y:S01]  /*ede0*/  IMAD.IADD R3, R3, 0x1, R5 ;  /* 0x0000000103037824 */ /* 0x000fe200078e0205 */
[----:B------:R-:W0:Y:S03]  /*edf0*/  LDC R15, c[0x0][0x148] ;  /* 0x00005200ff0f7b82 */ /* 0x000e260000000800 */
[----:B------:R-:W-:Y:S01]  /*ee00*/  FMUL R4, R4, UR5 ;  /* 0x0000000504047c20 */ /* 0x000fe20008400000 */
[--C-:B------:R-:W-:Y:S02]  /*ee10*/  SHF.R.U64 R16, R2, UR4, R3.reuse ;  /* 0x0000000402107c19 */ /* 0x100fe40008001203 */
[----:B------:R-:W-:Y:S01]  /*ee20*/  SHF.R.U32.HI R3, RZ, UR4, R3 ;  /* 0x00000004ff037c19 */ /* 0x000fe20008011603 */
[----:B------:R-:W-:Y:S01]  /*ee30*/  ULDC UR4, c[0x0][0x608] ;  /* 0x0001820000047ab9 */ /* 0x000fe20000000800 */
[----:B------:R1:W2:Y:S02]  /*ee40*/  F2I.U32.TRUNC.NTZ R21, R4 ;  /* 0x0000000400157305 */ /* 0x0002a4000020f000 */
[----:B------:R-:W-:-:S02]  /*ee50*/  SHF.R.U64 R20, R16, UR4, R3 ;  /* 0x0000000410147c19 */ /* 0x000fc40008001203 */
[----:B------:R-:W-:Y:S01]  /*ee60*/  SHF.R.U32.HI R3, RZ, UR4, R3 ;  /* 0x00000004ff037c19 */ /* 0x000fe20008011603 */
[----:B------:R-:W-:-:S03]  /*ee70*/  ULDC UR4, c[0x0][0x658] ;  /* 0x0001960000047ab9 */ /* 0x000fc60000000800 */
[--C-:B------:R-:W-:Y:S02]  /*ee80*/  SHF.R.U64 R17, R20, UR4, R3.reuse ;  /* 0x0000000414117c19 */ /* 0x100fe40008001203 */
[----:B------:R-:W-:-:S03]  /*ee90*/  SHF.R.U32.HI R23, RZ, UR4, R3 ;  /* 0x00000004ff177c19 */ /* 0x000fc60008011603 */
[----:B------:R-:W-:Y:S02]  /*eea0*/  IMAD.MOV.U32 R2, RZ, RZ, R17 ;  /* 0x000000ffff027224 */ /* 0x000fe400078e0011 */
[----:B------:R-:W-:Y:S01]  /*eeb0*/  IMAD.MOV.U32 R3, RZ, RZ, R23 ;  /* 0x000000ffff037224 */ /* 0x000fe200078e0017 */
[----:B-12---:R-:W-:Y:S06]  /*eec0*/  @!P0 BRA `(.L_x_356) ;  /* 0x0000000000288947 */ /* 0x006fec0003800000 */
        /* <DEDUP_REMOVED lines=10> */
.L_x_356:
[----:B------:R-:W1:Y:S01]  /*ef70*/  LDC R4, c[0x0][0x65c] ;  /* 0x00019700ff047b82 */ /* 0x000e620000000800 */
[----:B------:R-:W-:Y:S01]  /*ef80*/  ULDC UR4, c[0x0][0x648] ;  /* 0x0001920000047ab9 */ /* 0x000fe20000000800 */
[----:B------:R-:W-:Y:S01]  /*ef90*/  LOP3.LUT R20, R20, UR17, RZ, 0xc0, !PT ;  /* 0x0000001114147c12 */ /* 0x000fe2000f8ec0ff */
[----:B------:R-:W-:Y:S01]  /*efa0*/  IMAD.MOV R21, RZ, RZ, -R21 ;  /* 0x000000ffff157224 */ /* 0x000fe200078e0a15 */
[----:B------:R-:W-:Y:S01]  /*efb0*/  SHF.R.U64 R3, R2, UR4, R3 ;  /* 0x0000000402037c19 */ /* 0x000fe20008001203 */
[----:B------:R-:W-:Y:S01]  /*efc0*/  ULDC UR4, c[0x0][0x638] ;  /* 0x00018e0000047ab9 */ /* 0x000fe20000000800 */
[----:B------:R-:W-:Y:S01]  /*efd0*/  LOP3.LUT R16, R16, UR16, RZ, 0xc0, !PT ;  /* 0x0000001010107c12 */ /* 0x000fe2000f8ec0ff */
[----:B------:R-:W-:Y:S02]  /*efe0*/  ULDC UR5, c[0x0][0x610] ;  /* 0x0001840000057ab9 */ /* 0x000fe40000000800 */
[----:B------:R-:W-:Y:S02]  /*eff0*/  IMAD.MOV R2, RZ, RZ, -R3 ;  /* 0x000000ffff027224 */ /* 0x000fe400078e0a03 */
[----:B------:R-:W-:-:S02]  /*f000*/  IMAD R3, R3, UR18, R20 ;  /* 0x0000001203037c24 */ /* 0x000fc4000f8e0214 */
[----:B------:R-:W-:Y:S01]  /*f010*/  IMAD R17, R2, UR4, R17 ;  /* 0x0000000402117c24 */ /* 0x000fe2000f8e0211 */
[----:B------:R-:W-:Y:S01]  /*f020*/  ULDC UR4, c[0x0][0x600] ;  /* 0x0001800000047ab9 */ /* 0x000fe20000000800 */
[----:B------:R-:W-:Y:S01]  /*f030*/  IMAD.MOV.U32 R2, RZ, RZ, 0x1 ;  /* 0x00000001ff027424 */ /* 0x000fe200078e00ff */
[----:B-1----:R-:W-:-:S13]  /*f040*/  ISETP.NE.AND P0, PT, R4, 0x1, PT ;  /* 0x000000010400780c */ /* 0x002fda0003f05270 */
[----:B0-----:R-:W-:-:S04]  /*f050*/  @P0 IMAD R14, R15, R21, R12 ;  /* 0x000000150f0e0224 */ /* 0x001fc800078e020c */
[----:B------:R-:W-:Y:S02]  /*f060*/  IMAD R14, R3, UR5, R14 ;  /* 0x00000005030e7c24 */ /* 0x000fe4000f8e020e */
[----:B------:R-:W-:-:S05]  /*f070*/  IMAD R3, R17, UR4, R16 ;  /* 0x0000000411037c24 */ /* 0x000fca000f8e0210 */
[----:B------:R-:W-:Y:S02]  /*f080*/  SEL R17, R3, R14, !P0 ;  /* 0x0000000e03117207 */ /* 0x000fe40004000000 */
[----:B------:R-:W-:-:S07]  /*f090*/  SEL R12, R14, R3, !P0 ;  /* 0x000000030e0c7207 */ /* 0x000fce0004000000 */
.L_x_354:
[----:B------:R-:W-:Y:S05]  /*f0a0*/  BSYNC B1 ;  /* 0x0000000000017941 */ /* 0x000fea0003800000 */
.L_x_353:
[----:B------:R-:W-:-:S13]  /*f0b0*/  LOP3.LUT P0, RZ, R2, 0xff, RZ, 0xc0, !PT ;  /* 0x000000ff02ff7812 */ /* 0x000fda000780c0ff */
[----:B------:R-:W-:Y:S05]  /*f0c0*/  @P0 BRA `(.L_x_357) ;  /* 0xfffffff400300947 */ /* 0x000fea000383ffff */
[----:B------:R-:W-:Y:S05]  /*f0d0*/  BSYNC B0 ;  /* 0x0000000000007941 */ /* 0x000fea0003800000 */
.L_x_346:
[----:B------:R-:W-:-:S03]  /*f0e0*/  UMOV UR4, 0xffffffff ;  /* 0xffffffff00047882 */ /* 0x000fc60000000000 */
[----:B------:R-:W-:Y:S05]  /*f0f0*/  BRA.DIV UR4, `(.L_x_358) ;  /* 0x0000000604607947 */ /* 0x000fea000b800000 */
[----:B------:R-:W-:-:S13]  /*f100*/  ELECT P6, URZ, PT ;  /* 0x00000000003f782f */ /* 0x000fda00038c0000 */
.L_x_374:
[----:B------:R-:W-:Y:S04]  /*f110*/  BSSY B0, `(.L_x_359) ;  /* 0x000003d000007945 */ /* 0x000fe80003800000 */
[----:B------:R-:W-:Y:S05]  /*f120*/  @!P6 BRA `(.L_x_360) ;  /* 0x0000000000ece947 */ /* 0x000fea0003800000 */
[----:B------:R-:W-:-:S04]  /*f130*/  LOP3.LUT R18, R18, 0x2, RZ, 0xfc, !PT ;  /* 0x0000000212127812 */ /* 0x000fc800078efcff */
[----:B------:R-:W-:-:S13]  /*f140*/  ISETP.NE.AND P0, PT, R18, 0x3, PT ;  /* 0x000000031200780c */ /* 0x000fda0003f05270 */
[----:B------:R-:W-:Y:S05]  /*f150*/  @!P0 BRA `(.L_x_361) ;  /* 0x0000000000048947 */ /* 0x000fea0003800000 */
[----:B------:R-:W-:Y:S01]  /*f160*/  BPT.TRAP 0x1 ;  /* 0x000000040000795c */ /* 0x000fe20000300000 */
.L_x_361:
[----:B------:R-:W0:Y:S01]  /*f170*/  S2R R3, SR_CgaCtaId ;  /* 0x0000000000037919 */ /* 0x000e220000008800 */
[----:B------:R-:W-:-:S04]  /*f180*/  MOV R2, 0x400 ;  /* 0x0000040000027802 */ /* 0x000fc80000000f00 */
[----:B0-----:R-:W-:Y:S02]  /*f190*/  LEA R3, R3, R2, 0x18 ;  /* 0x0000000203037211 */ /* 0x001fe400078ec0ff */
[----:B------:R-:W-:-:S03]  /*f1a0*/  SHF.L.U32 R2, R0, 0x1f, RZ ;  /* 0x0000001f00027819 */ /* 0x000fc600000006ff */
[----:B------:R-:W-:-:S04]  /*f1b0*/  VIADD R3, R3, 0x30 ;  /* 0x0000003003037836 */ /* 0x000fc80000000000 */
[C---:B------:R-:W-:Y:S02]  /*f1c0*/  IMAD R7, R10.reuse, 0x8, R3 ;  /* 0x000000080a077824 */ /* 0x040fe400078e0203 */
[----:B------:R-:W-:Y:S02]  /*f1d0*/  VIADD R10, R10, 0x1 ;  /* 0x000000010a0a7836 */ /* 0x000fe40000000000 */
[----:B------:R-:W0:Y:S03]  /*f1e0*/  SYNCS.PHASECHK.TRANS64.TRYWAIT P0, [R7+URZ], R2 ;  /* 0x00000002070075a7 */ /* 0x000e26000800017f */
[----:B------:R-:W-:-:S04]  /*f1f0*/  ISETP.NE.AND P1, PT, R10, 0x6, PT ;  /* 0x000000060a00780c */ /* 0x000fc80003f25270 */
[----:B------:R-:W-:Y:S02]  /*f200*/  SEL R5, RZ, 0x1, P1 ;  /* 0x00000001ff057807 */ /* 0x000fe40000800000 */
[----:B------:R-:W-:Y:S02]  /*f210*/  SEL R10, R10, RZ, P1 ;  /* 0x000000ff0a0a7207 */ /* 0x000fe40000800000 */
[----:B------:R-:W-:-:S03]  /*f220*/  LOP3.LUT R5, R0, R5, RZ, 0x3c, !PT ;  /* 0x0000000500057212 */ /* 0x000fc600078e3cff */
[----:B------:R-:W-:Y:S01]  /*f230*/  IMAD R9, R10, 0x8, R3 ;  /* 0x000000080a097824 */ /* 0x000fe200078e0203 */
[----:B------:R-:W-:Y:S01]  /*f240*/  SHF.L.U32 R4, R5, 0x1f, RZ ;  /* 0x0000001f05047819 */ /* 0x000fe200000006ff */
[----:B0-----:R-:W-:Y:S06]  /*f250*/  @!P0 BRA `(.L_x_362) ;  /* 0x0000000400288947 */ /* 0x001fec0003800000 */
.L_x_375:
[----:B------:R-:W1:Y:S01]  /*f260*/  SYNCS.PHASECHK.TRANS64.TRYWAIT P0, [R9+URZ], R4 ;  /* 0x00000004090075a7 */ /* 0x000e62000800017f */
[----:B------:R-:W-:-:S05]  /*f270*/  VIADD R0, R10, 0x1 ;  /* 0x000000010a007836 */ /* 0x000fca0000000000 */
[----:B------:R-:W-:-:S04]  /*f280*/  ISETP.NE.AND P1, PT, R0, 0x6, PT ;  /* 0x000000060000780c */ /* 0x000fc80003f25270 */
[----:B0-----:R-:W-:Y:S02]  /*f290*/  SEL R2, RZ, 0x1, P1 ;  /* 0x00000001ff027807 */ /* 0x001fe40000800000 */
[----:B------:R-:W-:Y:S02]  /*f2a0*/  SEL R0, R0, RZ, P1 ;  /* 0x000000ff00007207 */ /* 0x000fe40000800000 */
[----:B------:R-:W-:-:S03]  /*f2b0*/  LOP3.LUT R7, R5, R2, RZ, 0x3c, !PT ;  /* 0x0000000205077212 */ /* 0x000fc600078e3cff */
[----:B------:R-:W-:Y:S01]  /*f2c0*/  IMAD R6, R0, 0x8, R3 ;  /* 0x0000000800067824 */ /* 0x000fe200078e0203 */
[----:B------:R-:W-:Y:S01]  /*f2d0*/  SHF.L.U32 R5, R7, 0x1f, RZ ;  /* 0x0000001f07057819 */ /* 0x000fe200000006ff */
[----:B-1----:R-:W-:Y:S06]  /*f2e0*/  @!P0 BRA `(.L_x_363) ;  /* 0x0000000400188947 */ /* 0x002fec0003800000 */
.L_x_376:
[----:B------:R-:W1:Y:S01]  /*f2f0*/  SYNCS.PHASECHK.TRANS64.TRYWAIT P0, [R6+URZ], R5 ;  /* 0x00000005060075a7 */ /* 0x000e62000800017f */
[----:B------:R-:W-:-:S05]  /*f300*/  VIADD R0, R0, 0x1 ;  /* 0x0000000100007836 */ /* 0x000fca0000000000 */
[----:B------:R-:W-:-:S04]  /*f310*/  ISETP.NE.AND P1, PT, R0, 0x6, PT ;  /* 0x000000060000780c */ /* 0x000fc80003f25270 */
[----:B------:R-:W-:Y:S02]  /*f320*/  SEL R2, RZ, 0x1, P1 ;  /* 0x00000001ff027807 */ /* 0x000fe40000800000 */
[----:B------:R-:W-:Y:S02]  /*f330*/  SEL R0, R0, RZ, P1 ;  /* 0x000000ff00007207 */ /* 0x000fe40000800000 */
[----:B------:R-:W-:-:S03]  /*f340*/  LOP3.LUT R7, R7, R2, RZ, 0x3c, !PT ;  /* 0x0000000207077212 */ /* 0x000fc600078e3cff */
[----:B0-----:R-:W-:Y:S01]  /*f350*/  IMAD R9, R0, 0x8, R3 ;  /* 0x0000000800097824 */ /* 0x001fe200078e0203 */
[----:B------:R-:W-:Y:S01]  /*f360*/  SHF.L.U32 R4, R7, 0x1f, RZ ;  /* 0x0000001f07047819 */ /* 0x000fe200000006ff */
[----:B-1----:R-:W-:Y:S06]  /*f370*/  @!P0 BRA `(.L_x_364) ;  /* 0x0000000400088947 */ /* 0x002fec0003800000 */
.L_x_377:
        /* <DEDUP_REMOVED lines=9> */
.L_x_378:
[----:B------:R-:W1:Y:S01]  /*f410*/  SYNCS.PHASECHK.TRANS64.TRYWAIT P0, [R6+URZ], R5 ;  /* 0x00000005060075a7 */ /* 0x000e62000800017f */
[----:B------:R-:W-:-:S05]  /*f420*/  VIADD R0, R0, 0x1 ;  /* 0x0000000100007836 */ /* 0x000fca0000000000 */
[----:B------:R-:W-:-:S04]  /*f430*/  ISETP.NE.AND P1, PT, R0, 0x6, PT ;  /* 0x000000060000780c */ /* 0x000fc80003f25270 */
[----:B------:R-:W-:Y:S02]  /*f440*/  SEL R2, RZ, 0x1, P1 ;  /* 0x00000001ff027807 */ /* 0x000fe40000800000 */
[----:B------:R-:W-:Y:S02]  /*f450*/  SEL R0, R0, RZ, P1 ;  /* 0x000000ff00007207 */ /* 0x000fe40000800000 */
[----:B------:R-:W-:Y:S01]  /*f460*/  LOP3.LUT R2, R7, R2, RZ, 0x3c, !PT ;  /* 0x0000000207027212 */ /* 0x000fe200078e3cff */
[----:B-1----:R-:W-:Y:S06]  /*f470*/  @!P0 BRA `(.L_x_366) ;  /* 0x0000000000f08947 */ /* 0x002fec0003800000 */
.L_x_379:
[----:B------:R-:W-:Y:S01]  /*f480*/  IMAD R3, R0, 0x8, R3 ;  /* 0x0000000800037824 */ /* 0x000fe200078e0203 */
[----:B------:R-:W-:-:S07]  /*f490*/  SHF.L.U32 R0, R2, 0x1f, RZ ;  /* 0x0000001f02007819 */ /* 0x000fce00000006ff */
.L_x_367:
[----:B--2---:R2:W3:Y:S02]  /*f4a0*/  SYNCS.PHASECHK.TRANS64.TRYWAIT P0, [R3+URZ], R0 ;  /* 0x00000000030075a7 */ /* 0x0044e4000800017f */
[----:B---3--:R-:W-:Y:S05]  /*f4b0*/  @!P0 NANOSLEEP.SYNCS 0x989680 ;  /* 0x009896800000895d */ /* 0x008fea0003900000 */
[----:B------:R-:W3:Y:S02]  /*f4c0*/  @!P0 SYNCS.PHASECHK.TRANS64 P0, [R3+URZ], R0 ;  /* 0x00000000030085a7 */ /* 0x000ee4000800007f */
[----:B---3--:R-:W-:Y:S05]  /*f4d0*/  @!P0 BRA `(.L_x_367) ;  /* 0xfffffffc00f08947 */ /* 0x008fea000383ffff */
.L_x_360:
[----:B------:R-:W-:Y:S05]  /*f4e0*/  BSYNC B0 ;  /* 0x0000000000007941 */ /* 0x000fea0003800000 */
.L_x_359:
[----:B------:R-:W-:Y:S05]  /*f4f0*/  EXIT ;  /* 0x000000000000794d */ /* 0x000fea0003800000 */
.L_x_21:
[----:B----4-:R4:W0:Y:S02]  /*f500*/  SYNCS.PHASECHK.TRANS64.TRYWAIT P1, [R3+URZ], R0 ;  /* 0x00000000030075a7 */ /* 0x010824000802017f */
[----:B0-----:R-:W-:Y:S05]  /*f510*/  @!P1 NANOSLEEP.SYNCS 0x989680 ;  /* 0x009896800000995d */ /* 0x001fea0003900000 */
[----:B------:R-:W0:Y:S02]  /*f520*/  @!P1 SYNCS.PHASECHK.TRANS64 P1, [R3+URZ], R0 ;  /* 0x00000000030095a7 */ /* 0x000e24000802007f */
[----:B0-----:R-:W-:Y:S05]  /*f530*/  @!P1 BRA `(.L_x_21) ;  /* 0xfffffffc00f09947 */ /* 0x001fea000383ffff */
[----:B------:R-:W-:Y:S05]  /*f540*/  BRA `(.L_x_20) ;  /* 0xffffff2000047947 */ /* 0x000fea000383ffff */
.L_x_26:
[----:B-1----:R-:W-:-:S04]  /*f550*/  IMAD.U32 R6, RZ, RZ, UR4 ;  /* 0x00000004ff067e24 */ /* 0x002fc8000f8e00ff */
[----:B------:R1:W3:Y:S03]  /*f560*/  SYNCS.PHASECHK.TRANS64.TRYWAIT P1, [R6+URZ], R5 ;  /* 0x00000005060075a7 */ /* 0x0002e6000802017f */
[----:B---3--:R-:W-:Y:S05]  /*f570*/  @!P1 NANOSLEEP.SYNCS 0x989680 ;  /* 0x009896800000995d */ /* 0x008fea0003900000 */
[----:B------:R-:W3:Y:S02]  /*f580*/  @!P1 SYNCS.PHASECHK.TRANS64 P1, [R6+URZ], R5 ;  /* 0x00000005060095a7 */ /* 0x000ee4000802007f */
[----:B---3--:R-:W-:Y:S05]  /*f590*/  @!P1 BRA `(.L_x_26) ;  /* 0xfffffffc00ec9947 */ /* 0x008fea000383ffff */
[----:B------:R-:W-:Y:S05]  /*f5a0*/  BRA `(.L_x_25) ;  /* 0xffffff3000047947 */ /* 0x000fea000383ffff */
.L_x_347:
[----:B------:R-:W-:Y:S01]  /*f5b0*/  BSSY B1, `(.L_x_368) ;  /* 0x0000006000017945 */ /* 0x000fe20003800000 */
[----:B------:R-:W-:-:S07]  /*f5c0*/  IMAD.MOV.U32 R15, RZ, RZ, -0x1 ;  /* 0xffffffffff0f7424 */ /* 0x000fce00078e00ff */
[----:B------:R-:W-:Y:S05]  /*f5d0*/  WARPSYNC.COLLECTIVE R15, `(.L_x_369) ;  /* 0x000000000f0c7348 */ /* 0x000fea0003c00000 */
[----:B------:R-:W-:Y:S02]  /*f5e0*/  ELECT P6, UR62, PT ;  /* 0x00000000003e782f */ /* 0x000fe400038c0000 */
[----:B------:R-:W-:Y:S01]  /*f5f0*/  MOV R14, UR62 ;  /* 0x0000003e000e7c02 */ /* 0x000fe20008000f00 */
[----:B------:R-:W-:Y:S10]  /*f600*/  ENDCOLLECTIVE ;  /* 0x000000000000791b */ /* 0x000ff40003800000 */
.L_x_369:
[----:B------:R-:W-:Y:S05]  /*f610*/  BSYNC B1 ;  /* 0x0000000000017941 */ /* 0x000fea0003800000 */
.L_x_368:
[----:B------:R-:W-:Y:S05]  /*f620*/  BRA `(.L_x_370) ;  /* 0xffffffec00e47947 */ /* 0x000fea000383ffff */
.L_x_350:
[----:B0-----:R0:W2:Y:S02]  /*f630*/  SYNCS.PHASECHK.TRANS64.TRYWAIT P0, [R15+URZ+0x30], R4 ;  /* 0x000030040f0075a7 */ /* 0x0010a4000800017f */
[----:B--2---:R-:W-:Y:S05]  /*f640*/  @!P0 NANOSLEEP.SYNCS 0x989680 ;  /* 0x009896800000895d */ /* 0x004fea0003900000 */
[----:B------:R-:W2:Y:S02]  /*f650*/  @!P0 SYNCS.PHASECHK.TRANS64 P0, [R15+URZ+0x30], R4 ;  /* 0x000030040f0085a7 */ /* 0x000ea4000800007f */
[----:B--2---:R-:W-:Y:S05]  /*f660*/  @!P0 BRA `(.L_x_350) ;  /* 0xfffffffc00f08947 */ /* 0x004fea000383ffff */
[----:B------:R-:W-:Y:S05]  /*f670*/  BRA `(.L_x_371) ;  /* 0xfffffff000247947 */ /* 0x000fea000383ffff */
.L_x_358:
[----:B------:R-:W-:Y:S01]  /*f680*/  BSSY B0, `(.L_x_372) ;  /* 0x0000006000007945 */ /* 0x000fe20003800000 */
[----:B------:R-:W-:-:S07]  /*f690*/  IMAD.MOV.U32 R15, RZ, RZ, -0x1 ;  /* 0xffffffffff0f7424 */ /* 0x000fce00078e00ff */
[----:B------:R-:W-:Y:S05]  /*f6a0*/  WARPSYNC.COLLECTIVE R15, `(.L_x_373) ;  /* 0x000000000f0c7348 */ /* 0x000fea0003c00000 */
[----:B------:R-:W-:Y:S02]  /*f6b0*/  ELECT P6, UR62, PT ;  /* 0x00000000003e782f */ /* 0x000fe400038c0000 */
[----:B------:R-:W-:Y:S01]  /*f6c0*/  MOV R14, UR62 ;  /* 0x0000003e000e7c02 */ /* 0x000fe20008000f00 */
[----:B------:R-:W-:Y:S10]  /*f6d0*/  ENDCOLLECTIVE ;  /* 0x000000000000791b */ /* 0x000ff40003800000 */
.L_x_373:
[----:B------:R-:W-:Y:S05]  /*f6e0*/  BSYNC B0 ;  /* 0x0000000000007941 */ /* 0x000fea0003800000 */
.L_x_372:
[----:B------:R-:W-:Y:S05]  /*f6f0*/  BRA `(.L_x_374) ;  /* 0xfffffff800847947 */ /* 0x000fea000383ffff */
.L_x_362:
[----:B0-----:R0:W1:Y:S02]  /*f700*/  SYNCS.PHASECHK.TRANS64.TRYWAIT P0, [R7+URZ], R2 ;  /* 0x00000002070075a7 */ /* 0x001064000800017f */
[----:B-1----:R-:W-:Y:S05]  /*f710*/  @!P0 NANOSLEEP.SYNCS 0x989680 ;  /* 0x009896800000895d */ /* 0x002fea0003900000 */
[----:B------:R-:W1:Y:S02]  /*f720*/  @!P0 SYNCS.PHASECHK.TRANS64 P0, [R7+URZ], R2 ;  /* 0x00000002070085a7 */ /* 0x000e64000800007f */
[----:B-1----:R-:W-:Y:S05]  /*f730*/  @!P0 BRA `(.L_x_362) ;  /* 0xfffffffc00f08947 */ /* 0x002fea000383ffff */
[----:B------:R-:W-:Y:S05]  /*f740*/  BRA `(.L_x_375) ;  /* 0xfffffff800c47947 */ /* 0x000fea000383ffff */
.L_x_363:
[----:B0-----:R0:W1:Y:S02]  /*f750*/  SYNCS.PHASECHK.TRANS64.TRYWAIT P0, [R9+URZ], R4 ;  /* 0x00000004090075a7 */ /* 0x001064000800017f */
[----:B-1----:R-:W-:Y:S05]  /*f760*/  @!P0 NANOSLEEP.SYNCS 0x989680 ;  /* 0x009896800000895d */ /* 0x002fea0003900000 */
[----:B------:R-:W1:Y:S02]  /*f770*/  @!P0 SYNCS.PHASECHK.TRANS64 P0, [R9+URZ], R4 ;  /* 0x00000004090085a7 */ /* 0x000e64000800007f */
[----:B-1----:R-:W-:Y:S05]  /*f780*/  @!P0 BRA `(.L_x_363) ;  /* 0xfffffffc00f08947 */ /* 0x002fea000383ffff */
[----:B------:R-:W-:Y:S05]  /*f790*/  BRA `(.L_x_376) ;  /* 0xfffffff800d47947 */ /* 0x000fea000383ffff */
.L_x_364:
[----:B0-----:R0:W1:Y:S02]  /*f7a0*/  SYNCS.PHASECHK.TRANS64.TRYWAIT P0, [R6+URZ], R5 ;  /* 0x00000005060075a7 */ /* 0x001064000800017f */
[----:B-1----:R-:W-:Y:S05]  /*f7b0*/  @!P0 NANOSLEEP.SYNCS 0x989680 ;  /* 0x009896800000895d */ /* 0x002fea0003900000 */
[----:B------:R-:W1:Y:S02]  /*f7c0*/  @!P0 SYNCS.PHASECHK.TRANS64 P0, [R6+URZ], R5 ;  /* 0x00000005060085a7 */ /* 0x000e64000800007f */
[----:B-1----:R-:W-:Y:S05]  /*f7d0*/  @!P0 BRA `(.L_x_364) ;  /* 0xfffffffc00f08947 */ /* 0x002fea000383ffff */
[----:B------:R-:W-:Y:S05]  /*f7e0*/  BRA `(.L_x_377) ;  /* 0xfffffff800e47947 */ /* 0x000fea000383ffff */
.L_x_365:
[----:B0-----:R0:W1:Y:S02]  /*f7f0*/  SYNCS.PHASECHK.TRANS64.TRYWAIT P0, [R9+URZ], R4 ;  /* 0x00000004090075a7 */ /* 0x001064000800017f */
[----:B-1----:R-:W-:Y:S05]  /*f800*/  @!P0 NANOSLEEP.SYNCS 0x989680 ;  /* 0x009896800000895d */ /* 0x002fea0003900000 */
[----:B------:R-:W1:Y:S02]  /*f810*/  @!P0 SYNCS.PHASECHK.TRANS64 P0, [R9+URZ], R4 ;  /* 0x00000004090085a7 */ /* 0x000e64000800007f */
[----:B-1----:R-:W-:Y:S05]  /*f820*/  @!P0 BRA `(.L_x_365) ;  /* 0xfffffffc00f08947 */ /* 0x002fea000383ffff */
[----:B------:R-:W-:Y:S05]  /*f830*/  BRA `(.L_x_378) ;  /* 0xfffffff800f47947 */ /* 0x000fea000383ffff */
.L_x_366:
[----:B-1----:R1:W2:Y:S02]  /*f840*/  SYNCS.PHASECHK.TRANS64.TRYWAIT P0, [R6+URZ], R5 ;  /* 0x00000005060075a7 */ /* 0x0022a4000800017f */
[----:B--2---:R-:W-:Y:S05]  /*f850*/  @!P0 NANOSLEEP.SYNCS 0x989680 ;  /* 0x009896800000895d */ /* 0x004fea0003900000 */
[----:B------:R-:W2:Y:S02]  /*f860*/  @!P0 SYNCS.PHASECHK.TRANS64 P0, [R6+URZ], R5 ;  /* 0x00000005060085a7 */ /* 0x000ea4000800007f */
[----:B--2---:R-:W-:Y:S05]  /*f870*/  @!P0 BRA `(.L_x_366) ;  /* 0xfffffffc00f08947 */ /* 0x004fea000383ffff */
[----:B------:R-:W-:Y:S05]  /*f880*/  BRA `(.L_x_379) ;  /* 0xfffffff800fc7947 */ /* 0x000fea000383ffff */
.L_x_380:
[----:B------:R-:W-:-:S00]  /*f890*/  BRA `(.L_x_380) ;  /* 0xfffffffc00fc7947 */ /* 0x000fc0000383ffff */
[----:B------:R-:W-:-:S00]  /*f8a0*/  NOP ;  /* 0x0000000000007918 */ /* 0x000fc00000000000 */
        /* <DEDUP_REMOVED lines=13> */
.L_x_381:


//--------------------- .nv.global.init           --------------------------
	.section	.nv.global.init,"aw",@progbits
.nv.global.init:
	.type		$str$22,@object
	.size		$str$22,($str$23 - $str$22)
$str$22:
        /*0000*/ 	.byte	0x6b, 0x5f, 0x74, 0x69, 0x6c, 0x65, 0x5f, 0x63, 0x6f, 0x75, 0x6e, 0x74, 0x20, 0x3e, 0x3d, 0x20
        /*0010*/ 	.byte	0x31, 0x00
	.type		$str$23,@object
	.size		$str$23,(__unnamed_1 - $str$23)
$str$23:
        /*0012*/ 	.byte	0x2f, 0x74, 0x6d, 0x70, 0x2f, 0x63, 0x75, 0x74, 0x6c, 0x61, 0x73, 0x73, 0x5f, 0x73, 0x77, 0x65
        /*0022*/ 	.byte	0x65, 0x70, 0x5f, 0x73, 0x72, 0x63, 0x2f, 0x69, 0x6e, 0x63, 0x6c, 0x75, 0x64, 0x65, 0x2f, 0x63
        /*0032*/ 	.byte	0x75, 0x74, 0x6c, 0x61, 0x73, 0x73, 0x2f, 0x67, 0x65, 0x6d, 0x6d, 0x2f, 0x63, 0x6f, 0x6c, 0x6c
        /*0042*/ 	.byte	0x65, 0x63, 0x74, 0x69, 0x76, 0x65, 0x2f, 0x73, 0x6d, 0x39, 0x30, 0x5f, 0x6d, 0x6d, 0x61, 0x5f
        /*0052*/ 	.byte	0x74, 0x6d, 0x61, 0x5f, 0x67, 0x6d, 0x6d, 0x61, 0x5f, 0x73, 0x73, 0x5f, 0x77, 0x61, 0x72, 0x70
        /*0062*/ 	.byte	0x73, 0x70, 0x65, 0x63, 0x69, 0x61, 0x6c, 0x69, 0x7a, 0x65, 0x64, 0x2e, 0x68, 0x70, 0x70, 0x00
	.type		__unnamed_1,@object
	.size		__unnamed_1,(.L_0 - __unnamed_1)
__unnamed_1:
        /*0072*/ 	.byte	0x76, 0x6f, 0x69, 0x64, 0x20, 0x63, 0x75, 0x74, 0x6c, 0x61, 0x73, 0x73, 0x3a, 0x3a, 0x67, 0x65
        /* <DEDUP_REMOVED lines=180> */
        /*0bc2*/ 	.byte	0x74, 0x65, 0x3a, 0x3a, 0x69, 0x64, 0x65, 0x6e, 0x74, 0x69, 0x74, 0x79, 0x5d, 0x00
.L_0:


//--------------------- .nv.shared._ZN7cutlass13device_kernelINS_4gemm6kernel13GemmUniversalIN4cute5tupleIJiiiiEEENS1_10collective13CollectiveMmaINS1_34MainloopSm90TmaGmmaWarpSpecializedILi6ENS5_IJNS4_1CILi2EEENSA_ILi1EEESC_EEENS1_35KernelTmaWarpSpecializedCooperativeEEENS5_IJNSA_ILi512EEENSA_ILi80EEENSA_ILi32EEEEEENS_10bfloat16_tENS5_IJlSC_lEEESK_SL_NS4_8TiledMMAINS4_8MMA_AtomIJNS4_4SM904GMMA27MMA_64x16x16_F32BF16BF16_SSILNSP_5MajorE0ELSR_0ELNSP_7ScaleInE1ELSS_1EEEEEENS4_6LayoutISD_NS5_IJSC_NSA_ILi0EEESW_EEEEENS5_IJNS4_10UnderscoreESZ_SZ_EEEEENS4_13SM90_TMA_LOADENS4_14ComposedLayoutINS4_7SwizzleILi2ELi4ELi3EEENS4_18smem_ptr_flag_bitsILi16EEENSV_INS5_IJNSA_ILi8EEESI_EEENS5_IJSI_SC_EEEEEEEvNS4_8identityENS4_23SM90_TMA_LOAD_MULTICASTES1C_vS1D_EENS_8epilogue10collective6detail29Sm90TmaWarpSpecializedAdapterINS1H_15DefaultEpilogueISK_SL_SL_NS1G_6thread17LinearCombinationISK_Li1EffLNS1L_9ScaleType4KindE0ELNS_15FloatRoundStyleE2ESK_EENS1_15EpilogueDefaultEEEEEvvEEEEvNT_6ParamsE --------------------------
	.section	.nv.shared._ZN7cutlass13device_kernelINS_4gemm6kernel13GemmUniversalIN4cute5tupleIJiiiiEEENS1_10collective13CollectiveMmaINS1_34MainloopSm90TmaGmmaWarpSpecializedILi6ENS5_IJNS4_1CILi2EEENSA_ILi1EEESC_EEENS1_35KernelTmaWarpSpecializedCooperativeEEENS5_IJNSA_ILi512EEENSA_ILi80EEENSA_ILi32EEEEEENS_10bfloat16_tENS5_IJlSC_lEEESK_SL_NS4_8TiledMMAINS4_8MMA_AtomIJNS4_4SM904GMMA27MMA_64x16x16_F32BF16BF16_SSILNSP_5MajorE0ELSR_0ELNSP_7ScaleInE1ELSS_1EEEEEENS4_6LayoutISD_NS5_IJSC_NSA_ILi0EEESW_EEEEENS5_IJNS4_10UnderscoreESZ_SZ_EEEEENS4_13SM90_TMA_LOADENS4_14ComposedLayoutINS4_7SwizzleILi2ELi4ELi3EEENS4_18smem_ptr_flag_bitsILi16EEENSV_INS5_IJNSA_ILi8EEESI_EEENS5_IJSI_SC_EEEEEEEvNS4_8identityENS4_23SM90_TMA_LOAD_MULTICASTES1C_vS1D_EENS_8epilogue10collective6detail29Sm90TmaWarpSpecializedAdapterINS1H_15DefaultEpilogueISK_SL_SL_NS1G_6thread17LinearCombinationISK_Li1EffLNS1L_9ScaleType4KindE0ELNS_15FloatRoundStyleE2ESK_EENS1_15EpilogueDefaultEEEEEvvEEEEvNT_6ParamsE,"aw",@nobits
	.sectionflags	@""
	.align	16
	.zero		1024


//--------------------- .nv.shared.reserved.0     --------------------------
	.section	.nv.shared.reserved.0,"aw",@nobits
	.weak		__nv_reservedSMEM_offset_0_alias
	.size		__nv_reservedSMEM_offset_0_alias, 0, 0
	.other		__nv_reservedSMEM_offset_0_alias,@"STO_CUDA_RESERVED_SHARED STV_DEFAULT"
__nv_reservedSMEM_offset_0_alias:
	.zero		0


//--------------------- .nv.global                --------------------------
	.section	.nv.global,"aw",@nobits
.nv.global:
	.type		_ZN40_INTERNAL_2c3b7167_4_k_cu_81e813a8_130484cute1_E,@object
	.size		_ZN40_INTERNAL_2c3b7167_4_k_cu_81e813a8_130484cute1_E,(_ZN40_INTERNAL_2c3b7167_4_k_cu_81e813a8_130484cuda3std3__45__cpo6cbeginE - _ZN40_INTERNAL_2c3b7167_4_k_cu_81e813a8_130484cute1_E)
_ZN40_INTERNAL_2c3b7167_4_k_cu_81e813a8_130484cute1_E:
	.zero		1
	.type		_ZN40_INTERNAL_2c3b7167_4_k_cu_81e813a8_130484cuda3std3__45__cpo6cbeginE,@object
	.size		_ZN40_INTERNAL_2c3b7167_4_k_cu_81e813a8_130484cuda3std3__45__cpo6cbeginE,(_ZN40_INTERNAL_2c3b7167_4_k_cu_81e813a8_130484cuda3std3__48in_placeE - _ZN40_INTERNAL_2c3b7167_4_k_cu_81e813a8_130484cuda3std3__45__cpo6cbeginE)
_ZN40_INTERNAL_2c3b7167_4_k_cu_81e813a8_130484cuda3std3__45__cpo6cbeginE:
	.zero		1
	.type		_ZN40_INTERNAL_2c3b7167_4_k_cu_81e813a8_130484cuda3std3__48in_placeE,@object
	.size		_ZN40_INTERNAL_2c3b7167_4_k_cu_81e813a8_130484cuda3std3__48in_placeE,(_ZN40_INTERNAL_2c3b7167_4_k_cu_81e813a8_130484cuda3std6ranges3__45__cpo9iter_moveE - _ZN40_INTERNAL_2c3b7167_4_k_cu_81e813a8_130484cuda3std3__48in_placeE)
_ZN40_INTERNAL_2c3b7167_4_k_cu_81e813a8_130484cuda3std3__48in_placeE:
	.zero		1
	.type		_ZN40_INTERNAL_2c3b7167_4_k_cu_81e813a8_130484cuda3std6ranges3__45__cpo9iter_moveE,@object
	.size		_ZN40_INTERNAL_2c3b7167_4_k_cu_81e813a8_130484cuda3std6ranges3__45__cpo9iter_moveE,(_ZN40_INTERNAL_2c3b7167_4_k_cu_81e813a8_130484cuda3std3__45__cpo5beginE - _ZN40_INTERNAL_2c3b7167_4_k_cu_81e813a8_130484cuda3std6ranges3__45__cpo9iter_moveE)
_ZN40_INTERNAL_2c3b7167_4_k_cu_81e813a8_130484cuda3std6ranges3__45__cpo9iter_moveE:
	.zero		1
	.type		_ZN40_INTERNAL_2c3b7167_4_k_cu_81e813a8_130484cuda3std3__45__cpo5beginE,@object
	.size		_ZN40_INTERNAL_2c3b7167_4_k_cu_81e813a8_130484cuda3std3__45__cpo5beginE,(_ZN40_INTERNAL_2c3b7167_4_k_cu_81e813a8_130484cuda3std3__442_GLOBAL__N__2c3b7167_4_k_cu_81e813a8_130486ignoreE - _ZN40_INTERNAL_2c3b7167_4_k_cu_81e813a8_130484cuda3std3__45__cpo5beginE)
_ZN40_INTERNAL_2c3b7167_4_k_cu_81e813a8_130484cuda3std3__45__cpo5beginE:
	.zero		1
	.type		_ZN40_INTERNAL_2c3b7167_4_k_cu_81e813a8_130484cuda3std3__442_GLOBAL__N__2c3b7167_4_k_cu_81e813a8_130486ignoreE,@object
	.size		_ZN40_INTERNAL_2c3b7167_4_k_cu_81e813a8_130484cuda3std3__442_GLOBAL__N__2c3b7167_4_k_cu_81e813a8_130486ignoreE,(_ZN40_INTERNAL_2c3b7167_4_k_cu_81e813a8_130484cute7productE - _ZN40_INTERNAL_2c3b7167_4_k_cu_81e813a8_130484cuda3std3__442_GLOBAL__N__2c3b7167_4_k_cu_81e813a8_130486ignoreE)
_ZN40_INTERNAL_2c3b7167_4_k_cu_81e813a8_130484cuda3std3__442_GLOBAL__N__2c3b7167_4_k_cu_81e813a8_130486ignoreE:
	.zero		1
	.type		_ZN40_INTERNAL_2c3b7167_4_k_cu_81e813a8_130484cute7productE,@object
	.size		_ZN40_INTERNAL_2c3b7167_4_k_cu_81e813a8_130484cute7productE,(_ZN40_INTERNAL_2c3b7167_4_k_cu_81e813a8_130484cuda3std3__45__cpo3endE - _ZN40_INTERNAL_2c3b7167_4_k_cu_81e813a8_130484cute7productE)
_ZN40_INTERNAL_2c3b7167_4_k_cu_81e813a8_130484cute7productE:
	.zero		1
	.type		_ZN40_INTERNAL_2c3b7167_4_k_cu_81e813a8_130484cuda3std3__45__cpo3endE,@object
	.size		_ZN40_INTERNAL_2c3b7167_4_k_cu_81e813a8_130484cuda3std3__45__cpo3endE,(_ZN40_INTERNAL_2c3b7167_4_k_cu_81e813a8_130484cuda3std3__419piecewise_constructE - _ZN40_INTERNAL_2c3b7167_4_k_cu_81e813a8_130484cuda3std3__45__cpo3endE)
_ZN40_INTERNAL_2c3b7167_4_k_cu_81e813a8_130484cuda3std3__45__cpo3endE:
	.zero		1
	.type		_ZN40_INTERNAL_2c3b7167_4_k_cu_81e813a8_130484cuda3std3__419piecewise_constructE,@object
	.size		_ZN40_INTERNAL_2c3b7167_4_k_cu_81e813a8_130484cuda3std3__419piecewise_constructE,(_ZN40_INTERNAL_2c3b7167_4_k_cu_81e813a8_130484cuda3std3__45__cpo4cendE - _ZN40_INTERNAL_2c3b7167_4_k_cu_81e813a8_130484cuda3std3__419piecewise_constructE)
_ZN40_INTERNAL_2c3b7167_4_k_cu_81e813a8_130484cuda3std3__419piecewise_constructE:
	.zero		1
	.type		_ZN40_INTERNAL_2c3b7167_4_k_cu_81e813a8_130484cuda3std3__45__cpo4cendE,@object
	.size		_ZN40_INTERNAL_2c3b7167_4_k_cu_81e813a8_130484cuda3std3__45__cpo4cendE,(_ZN40_INTERNAL_2c3b7167_4_k_cu_81e813a8_130484cuda3std6ranges3__45__cpo4swapE - _ZN40_INTERNAL_2c3b7167_4_k_cu_81e813a8_130484cuda3std3__45__cpo4cendE)
_ZN40_INTERNAL_2c3b7167_4_k_cu_81e813a8_130484cuda3std3__45__cpo4cendE:
	.zero		1
	.type		_ZN40_INTERNAL_2c3b7167_4_k_cu_81e813a8_130484cuda3std6ranges3__45__cpo4swapE,@object
	.size		_ZN40_INTERNAL_2c3b7167_4_k_cu_81e813a8_130484cuda3std6ranges3__45__cpo4swapE,(.L_8 - _ZN40_INTERNAL_2c3b7167_4_k_cu_81e813a8_130484cuda3std6ranges3__45__cpo4swapE)
_ZN40_INTERNAL_2c3b7167_4_k_cu_81e813a8_130484cuda3std6ranges3__45__cpo4swapE:
	.zero		1
.L_8:


//--------------------- .nv.constant0._ZN7cutlass13device_kernelINS_4gemm6kernel13GemmUniversalIN4cute5tupleIJiiiiEEENS1_10collective13CollectiveMmaINS1_34MainloopSm90TmaGmmaWarpSpecializedILi6ENS5_IJNS4_1CILi2EEENSA_ILi1EEESC_EEENS1_35KernelTmaWarpSpecializedCooperativeEEENS5_IJNSA_ILi512EEENSA_ILi80EEENSA_ILi32EEEEEENS_10bfloat16_tENS5_IJlSC_lEEESK_SL_NS4_8TiledMMAINS4_8MMA_AtomIJNS4_4SM904GMMA27MMA_64x16x16_F32BF16BF16_SSILNSP_5MajorE0ELSR_0ELNSP_7ScaleInE1ELSS_1EEEEEENS4_6LayoutISD_NS5_IJSC_NSA_ILi0EEESW_EEEEENS5_IJNS4_10UnderscoreESZ_SZ_EEEEENS4_13SM90_TMA_LOADENS4_14ComposedLayoutINS4_7SwizzleILi2ELi4ELi3EEENS4_18smem_ptr_flag_bitsILi16EEENSV_INS5_IJNSA_ILi8EEESI_EEENS5_IJSI_SC_EEEEEEEvNS4_8identityENS4_23SM90_TMA_LOAD_MULTICASTES1C_vS1D_EENS_8epilogue10collective6detail29Sm90TmaWarpSpecializedAdapterINS1H_15DefaultEpilogueISK_SL_SL_NS1G_6thread17LinearCombinationISK_Li1EffLNS1L_9ScaleType4KindE0ELNS_15FloatRoundStyleE2ESK_EENS1_15EpilogueDefaultEEEEEvvEEEEvNT_6ParamsE --------------------------
	.section	.nv.constant0._ZN7cutlass13device_kernelINS_4gemm6kernel13GemmUniversalIN4cute5tupleIJiiiiEEENS1_10collective13CollectiveMmaINS1_34MainloopSm90TmaGmmaWarpSpecializedILi6ENS5_IJNS4_1CILi2EEENSA_ILi1EEESC_EEENS1_35KernelTmaWarpSpecializedCooperativeEEENS5_IJNSA_ILi512EEENSA_ILi80EEENSA_ILi32EEEEEENS_10bfloat16_tENS5_IJlSC_lEEESK_SL_NS4_8TiledMMAINS4_8MMA_AtomIJNS4_4SM904GMMA27MMA_64x16x16_F32BF16BF16_SSILNSP_5MajorE0ELSR_0ELNSP_7ScaleInE1ELSS_1EEEEEENS4_6LayoutISD_NS5_IJSC_NSA_ILi0EEESW_EEEEENS5_IJNS4_10UnderscoreESZ_SZ_EEEEENS4_13SM90_TMA_LOADENS4_14ComposedLayoutINS4_7SwizzleILi2ELi4ELi3EEENS4_18smem_ptr_flag_bitsILi16EEENSV_INS5_IJNSA_ILi8EEESI_EEENS5_IJSI_SC_EEEEEEEvNS4_8identityENS4_23SM90_TMA_LOAD_MULTICASTES1C_vS1D_EENS_8epilogue10collective6detail29Sm90TmaWarpSpecializedAdapterINS1H_15DefaultEpilogueISK_SL_SL_NS1G_6thread17LinearCombinationISK_Li1EffLNS1L_9ScaleType4KindE0ELNS_15FloatRoundStyleE2ESK_EENS1_15EpilogueDefaultEEEEEvvEEEEvNT_6ParamsE,"a",@progbits
	.sectionflags	@""
	.align	4
.nv.constant0._ZN7cutlass13device_kernelINS_4gemm6kernel13GemmUniversalIN4cute5tupleIJiiiiEEENS1_10collective13CollectiveMmaINS1_34MainloopSm90TmaGmmaWarpSpecializedILi6ENS5_IJNS4_1CILi2EEENSA_ILi1EEESC_EEENS1_35KernelTmaWarpSpecializedCooperativeEEENS5_IJNSA_ILi512EEENSA_ILi80EEENSA_ILi32EEEEEENS_10bfloat16_tENS5_IJlSC_lEEESK_SL_NS4_8TiledMMAINS4_8MMA_AtomIJNS4_4SM904GMMA27MMA_64x16x16_F32BF16BF16_SSILNSP_5MajorE0ELSR_0ELNSP_7ScaleInE1ELSS_1EEEEEENS4_6LayoutISD_NS5_IJSC_NSA_ILi0EEESW_EEEEENS5_IJNS4_10UnderscoreESZ_SZ_EEEEENS4_13SM90_TMA_LOADENS4_14ComposedLayoutINS4_7SwizzleILi2ELi4ELi3EEENS4_18smem_ptr_flag_bitsILi16EEENSV_INS5_IJNSA_ILi8EEESI_EEENS5_IJSI_SC_EEEEEEEvNS4_8identityENS4_23SM90_TMA_LOAD_MULTICASTES1C_vS1D_EENS_8epilogue10collective6detail29Sm90TmaWarpSpecializedAdapterINS1H_15DefaultEpilogueISK_SL_SL_NS1G_6thread17LinearCombinationISK_Li1EffLNS1L_9ScaleType4KindE0ELNS_15FloatRoundStyleE2ESK_EENS1_15EpilogueDefaultEEEEEvvEEEEvNT_6ParamsE:
	.zero		1664


//--------------------- SYMBOLS --------------------------

	.type		.nv.reservedSmem.offset0,@object
	.size		.nv.reservedSmem.offset0,0x4
	.type		__assertfail,@function
